//
// Generated by NVIDIA NVVM Compiler
//
// Compiler Build ID: CL-36424714
// Cuda compilation tools, release 13.0, V13.0.88
// Based on NVVM 20.0.0
//

.version 9.0
.target sm_100
.address_size 64

	// .globl	_Z9partitionIjjjjLi32ELi1ELi0ELi4EEvPT_iPvS2_S2_
.extern .shared .align 16 .b8 local_hist[];

.visible .entry _Z9partitionIjjjjLi32ELi1ELi0ELi4EEvPT_iPvS2_S2_(
	.param .u64 .ptr .align 1 _Z9partitionIjjjjLi32ELi1ELi0ELi4EEvPT_iPvS2_S2__param_0,
	.param .u32 _Z9partitionIjjjjLi32ELi1ELi0ELi4EEvPT_iPvS2_S2__param_1,
	.param .u64 .ptr .align 1 _Z9partitionIjjjjLi32ELi1ELi0ELi4EEvPT_iPvS2_S2__param_2,
	.param .u64 .ptr .align 1 _Z9partitionIjjjjLi32ELi1ELi0ELi4EEvPT_iPvS2_S2__param_3,
	.param .u64 .ptr .align 1 _Z9partitionIjjjjLi32ELi1ELi0ELi4EEvPT_iPvS2_S2__param_4
)
{
	.local .align 4 .b8 	__local_depot0[4];
	.reg .b64 	%SP;
	.reg .b64 	%SPL;
	.reg .pred 	%p<41>;
	.reg .b16 	%rs<12>;
	.reg .b32 	%r<338>;
	.reg .b64 	%rd<110>;

	mov.u64 	%SPL, __local_depot0;
	cvta.local.u64 	%SP, %SPL;
	ld.param.u64 	%rd28, [_Z9partitionIjjjjLi32ELi1ELi0ELi4EEvPT_iPvS2_S2__param_0];
	ld.param.u64 	%rd30, [_Z9partitionIjjjjLi32ELi1ELi0ELi4EEvPT_iPvS2_S2__param_2];
	cvta.to.global.u64 	%rd1, %rd30;
	cvta.to.global.u64 	%rd2, %rd28;
	mov.u32 	%r1, %ctaid.x;
	mov.u32 	%r2, %nctaid.x;
	mov.u32 	%r3, %tid.x;
	setp.gt.u32 	%p1, %r3, 15;
	shl.b32 	%r70, %r3, 2;
	mov.u32 	%r71, local_hist;
	add.s32 	%r4, %r71, %r70;
	@%p1 bra 	$L__BB0_2;
	mov.b32 	%r72, 0;
	st.shared.u32 	[%r4], %r72;
$L__BB0_2:
	ld.param.u32 	%r316, [_Z9partitionIjjjjLi32ELi1ELi0ELi4EEvPT_iPvS2_S2__param_1];
	bar.sync 	0;
	shl.b32 	%r5, %r1, 5;
	add.s32 	%r322, %r5, %r3;
	add.s32 	%r7, %r5, 32;
	min.u32 	%r73, %r7, %r316;
	setp.le.u32 	%p2, %r73, %r322;
	@%p2 bra 	$L__BB0_15;
	ld.param.u32 	%r317, [_Z9partitionIjjjjLi32ELi1ELi0ELi4EEvPT_iPvS2_S2__param_1];
	min.u32 	%r74, %r7, %r317;
	add.s32 	%r75, %r7, %r3;
	max.u32 	%r76, %r74, %r75;
	not.b32 	%r77, %r3;
	add.s32 	%r78, %r76, %r77;
	sub.s32 	%r79, %r78, %r5;
	shr.u32 	%r80, %r79, 5;
	add.s32 	%r8, %r80, 1;
	setp.lt.u32 	%p3, %r79, 480;
	@%p3 bra 	$L__BB0_6;
	and.b32  	%r81, %r8, 268435440;
	neg.s32 	%r320, %r81;
	mul.wide.u32 	%rd31, %r322, 4;
	add.s64 	%rd32, %rd31, %rd2;
	add.s64 	%rd105, %rd32, 1024;
$L__BB0_5:
	.pragma "nounroll";
	ld.global.u32 	%r82, [%rd105+-1024];
	shl.b32 	%r83, %r82, 2;
	and.b32  	%r84, %r83, 60;
	add.s32 	%r86, %r71, %r84;
	atom.shared.add.u32 	%r87, [%r86], 1;
	ld.global.u32 	%r88, [%rd105+-896];
	shl.b32 	%r89, %r88, 2;
	and.b32  	%r90, %r89, 60;
	add.s32 	%r91, %r71, %r90;
	atom.shared.add.u32 	%r92, [%r91], 1;
	ld.global.u32 	%r93, [%rd105+-768];
	shl.b32 	%r94, %r93, 2;
	and.b32  	%r95, %r94, 60;
	add.s32 	%r96, %r71, %r95;
	atom.shared.add.u32 	%r97, [%r96], 1;
	ld.global.u32 	%r98, [%rd105+-640];
	shl.b32 	%r99, %r98, 2;
	and.b32  	%r100, %r99, 60;
	add.s32 	%r101, %r71, %r100;
	atom.shared.add.u32 	%r102, [%r101], 1;
	ld.global.u32 	%r103, [%rd105+-512];
	shl.b32 	%r104, %r103, 2;
	and.b32  	%r105, %r104, 60;
	add.s32 	%r106, %r71, %r105;
	atom.shared.add.u32 	%r107, [%r106], 1;
	ld.global.u32 	%r108, [%rd105+-384];
	shl.b32 	%r109, %r108, 2;
	and.b32  	%r110, %r109, 60;
	add.s32 	%r111, %r71, %r110;
	atom.shared.add.u32 	%r112, [%r111], 1;
	ld.global.u32 	%r113, [%rd105+-256];
	shl.b32 	%r114, %r113, 2;
	and.b32  	%r115, %r114, 60;
	add.s32 	%r116, %r71, %r115;
	atom.shared.add.u32 	%r117, [%r116], 1;
	ld.global.u32 	%r118, [%rd105+-128];
	shl.b32 	%r119, %r118, 2;
	and.b32  	%r120, %r119, 60;
	add.s32 	%r121, %r71, %r120;
	atom.shared.add.u32 	%r122, [%r121], 1;
	ld.global.u32 	%r123, [%rd105];
	shl.b32 	%r124, %r123, 2;
	and.b32  	%r125, %r124, 60;
	add.s32 	%r126, %r71, %r125;
	atom.shared.add.u32 	%r127, [%r126], 1;
	ld.global.u32 	%r128, [%rd105+128];
	shl.b32 	%r129, %r128, 2;
	and.b32  	%r130, %r129, 60;
	add.s32 	%r131, %r71, %r130;
	atom.shared.add.u32 	%r132, [%r131], 1;
	ld.global.u32 	%r133, [%rd105+256];
	shl.b32 	%r134, %r133, 2;
	and.b32  	%r135, %r134, 60;
	add.s32 	%r136, %r71, %r135;
	atom.shared.add.u32 	%r137, [%r136], 1;
	ld.global.u32 	%r138, [%rd105+384];
	shl.b32 	%r139, %r138, 2;
	and.b32  	%r140, %r139, 60;
	add.s32 	%r141, %r71, %r140;
	atom.shared.add.u32 	%r142, [%r141], 1;
	ld.global.u32 	%r143, [%rd105+512];
	shl.b32 	%r144, %r143, 2;
	and.b32  	%r145, %r144, 60;
	add.s32 	%r146, %r71, %r145;
	atom.shared.add.u32 	%r147, [%r146], 1;
	ld.global.u32 	%r148, [%rd105+640];
	shl.b32 	%r149, %r148, 2;
	and.b32  	%r150, %r149, 60;
	add.s32 	%r151, %r71, %r150;
	atom.shared.add.u32 	%r152, [%r151], 1;
	ld.global.u32 	%r153, [%rd105+768];
	shl.b32 	%r154, %r153, 2;
	and.b32  	%r155, %r154, 60;
	add.s32 	%r156, %r71, %r155;
	atom.shared.add.u32 	%r157, [%r156], 1;
	ld.global.u32 	%r158, [%rd105+896];
	shl.b32 	%r159, %r158, 2;
	and.b32  	%r160, %r159, 60;
	add.s32 	%r161, %r71, %r160;
	atom.shared.add.u32 	%r162, [%r161], 1;
	add.s32 	%r322, %r322, 512;
	add.s32 	%r320, %r320, 16;
	add.s64 	%rd105, %rd105, 2048;
	setp.ne.s32 	%p4, %r320, 0;
	@%p4 bra 	$L__BB0_5;
$L__BB0_6:
	and.b32  	%r15, %r8, 15;
	setp.eq.s32 	%p5, %r15, 0;
	@%p5 bra 	$L__BB0_15;
	ld.param.u64 	%rd102, [_Z9partitionIjjjjLi32ELi1ELi0ELi4EEvPT_iPvS2_S2__param_0];
	cvta.to.global.u64 	%rd6, %rd102;
	and.b32  	%r16, %r8, 7;
	setp.lt.u32 	%p6, %r15, 8;
	@%p6 bra 	$L__BB0_9;
	mul.wide.u32 	%rd33, %r322, 4;
	add.s64 	%rd34, %rd6, %rd33;
	ld.global.u32 	%r163, [%rd34];
	shl.b32 	%r164, %r163, 2;
	and.b32  	%r165, %r164, 60;
	add.s32 	%r167, %r71, %r165;
	atom.shared.add.u32 	%r168, [%r167], 1;
	ld.global.u32 	%r169, [%rd34+128];
	shl.b32 	%r170, %r169, 2;
	and.b32  	%r171, %r170, 60;
	add.s32 	%r172, %r71, %r171;
	atom.shared.add.u32 	%r173, [%r172], 1;
	ld.global.u32 	%r174, [%rd34+256];
	shl.b32 	%r175, %r174, 2;
	and.b32  	%r176, %r175, 60;
	add.s32 	%r177, %r71, %r176;
	atom.shared.add.u32 	%r178, [%r177], 1;
	ld.global.u32 	%r179, [%rd34+384];
	shl.b32 	%r180, %r179, 2;
	and.b32  	%r181, %r180, 60;
	add.s32 	%r182, %r71, %r181;
	atom.shared.add.u32 	%r183, [%r182], 1;
	ld.global.u32 	%r184, [%rd34+512];
	shl.b32 	%r185, %r184, 2;
	and.b32  	%r186, %r185, 60;
	add.s32 	%r187, %r71, %r186;
	atom.shared.add.u32 	%r188, [%r187], 1;
	ld.global.u32 	%r189, [%rd34+640];
	shl.b32 	%r190, %r189, 2;
	and.b32  	%r191, %r190, 60;
	add.s32 	%r192, %r71, %r191;
	atom.shared.add.u32 	%r193, [%r192], 1;
	ld.global.u32 	%r194, [%rd34+768];
	shl.b32 	%r195, %r194, 2;
	and.b32  	%r196, %r195, 60;
	add.s32 	%r197, %r71, %r196;
	atom.shared.add.u32 	%r198, [%r197], 1;
	ld.global.u32 	%r199, [%rd34+896];
	shl.b32 	%r200, %r199, 2;
	and.b32  	%r201, %r200, 60;
	add.s32 	%r202, %r71, %r201;
	atom.shared.add.u32 	%r203, [%r202], 1;
	add.s32 	%r322, %r322, 256;
$L__BB0_9:
	setp.eq.s32 	%p7, %r16, 0;
	@%p7 bra 	$L__BB0_15;
	and.b32  	%r19, %r8, 3;
	setp.lt.u32 	%p8, %r16, 4;
	@%p8 bra 	$L__BB0_12;
	mul.wide.u32 	%rd35, %r322, 4;
	add.s64 	%rd36, %rd6, %rd35;
	ld.global.u32 	%r204, [%rd36];
	shl.b32 	%r205, %r204, 2;
	and.b32  	%r206, %r205, 60;
	add.s32 	%r208, %r71, %r206;
	atom.shared.add.u32 	%r209, [%r208], 1;
	ld.global.u32 	%r210, [%rd36+128];
	shl.b32 	%r211, %r210, 2;
	and.b32  	%r212, %r211, 60;
	add.s32 	%r213, %r71, %r212;
	atom.shared.add.u32 	%r214, [%r213], 1;
	ld.global.u32 	%r215, [%rd36+256];
	shl.b32 	%r216, %r215, 2;
	and.b32  	%r217, %r216, 60;
	add.s32 	%r218, %r71, %r217;
	atom.shared.add.u32 	%r219, [%r218], 1;
	ld.global.u32 	%r220, [%rd36+384];
	shl.b32 	%r221, %r220, 2;
	and.b32  	%r222, %r221, 60;
	add.s32 	%r223, %r71, %r222;
	atom.shared.add.u32 	%r224, [%r223], 1;
	add.s32 	%r322, %r322, 128;
$L__BB0_12:
	setp.eq.s32 	%p9, %r19, 0;
	@%p9 bra 	$L__BB0_15;
	mul.wide.u32 	%rd37, %r322, 4;
	add.s64 	%rd106, %rd6, %rd37;
	neg.s32 	%r325, %r19;
$L__BB0_14:
	.pragma "nounroll";
	ld.global.u32 	%r225, [%rd106];
	shl.b32 	%r226, %r225, 2;
	and.b32  	%r227, %r226, 60;
	add.s32 	%r229, %r71, %r227;
	atom.shared.add.u32 	%r230, [%r229], 1;
	add.s64 	%rd106, %rd106, 128;
	add.s32 	%r325, %r325, 1;
	setp.ne.s32 	%p10, %r325, 0;
	@%p10 bra 	$L__BB0_14;
$L__BB0_15:
	shl.b32 	%r231, %r1, 4;
	mul.wide.u32 	%rd38, %r231, 4;
	add.s64 	%rd10, %rd1, %rd38;
	setp.gt.u32 	%p11, %r3, 15;
	bar.sync 	0;
	cvt.u64.u32 	%rd11, %r3;
	mul.wide.u32 	%rd39, %r3, 4;
	add.s64 	%rd12, %rd10, %rd39;
	@%p11 bra 	$L__BB0_22;
	setp.eq.s32 	%p12, %r1, 0;
	selp.b32 	%r232, -2147483648, 1073741824, %p12;
	ld.shared.u32 	%r328, [%r4];
	or.b32  	%r236, %r328, %r232;
	st.global.u32 	[%rd12], %r236;
	@%p12 bra 	$L__BB0_21;
	add.s32 	%r327, %r1, -1;
$L__BB0_18:
	shl.b32 	%r237, %r327, 4;
	add.s32 	%r238, %r237, %r3;
	mul.wide.u32 	%rd40, %r238, 4;
	add.s64 	%rd41, %rd1, %rd40;
	ld.global.u32 	%r30, [%rd41];
	setp.gt.s32 	%p13, %r30, -1;
	@%p13 bra 	$L__BB0_20;
	and.b32  	%r239, %r30, 1073741823;
	add.s32 	%r328, %r239, %r328;
	bra.uni 	$L__BB0_21;
$L__BB0_20:
	shr.u32 	%r240, %r30, 30;
	and.b32  	%r241, %r240, 1;
	setp.eq.b32 	%p14, %r241, 1;
	and.b32  	%r242, %r30, 1073741823;
	sub.s32 	%r327, %r327, %r241;
	selp.b32 	%r243, %r242, 0, %p14;
	add.s32 	%r328, %r243, %r328;
	setp.gt.s32 	%p15, %r327, -1;
	@%p15 bra 	$L__BB0_18;
$L__BB0_21:
	or.b32  	%r244, %r328, -2147483648;
	st.global.u32 	[%rd12], %r244;
$L__BB0_22:
	shl.b32 	%r245, %r2, 4;
	cvt.u64.u32 	%rd13, %r245;
	setp.gt.u32 	%p16, %r3, 15;
	add.s32 	%r246, %r2, -1;
	setp.ne.s32 	%p17, %r1, %r246;
	or.pred  	%p18, %p17, %p16;
	@%p18 bra 	$L__BB0_25;
	ld.global.u32 	%r247, [%rd12];
	and.b32  	%r35, %r247, 1073741823;
	add.s64 	%rd42, %rd11, %rd13;
	shl.b64 	%rd43, %rd42, 2;
	add.s64 	%rd107, %rd1, %rd43;
	mov.u32 	%r329, %r3;
$L__BB0_24:
	atom.global.add.u32 	%r248, [%rd107], %r35;
	add.s32 	%r329, %r329, 1;
	add.s64 	%rd107, %rd107, 4;
	setp.ne.s32 	%p19, %r329, 16;
	@%p19 bra 	$L__BB0_24;
$L__BB0_25:
	// begin inline asm
	mov.u32 %r249, %envreg2;
	// end inline asm
	cvt.u64.u32 	%rd44, %r249;
	// begin inline asm
	mov.u32 %r250, %envreg1;
	// end inline asm
	cvt.u64.u32 	%rd45, %r250;
	shl.b64 	%rd46, %rd45, 32;
	or.b64  	%rd17, %rd46, %rd44;
	setp.ne.s64 	%p20, %rd17, 0;
	@%p20 bra 	$L__BB0_27;
	// begin inline asm
	trap;
	// end inline asm
$L__BB0_27:
	barrier.sync 	0;
	mov.u32 	%r251, %tid.y;
	add.s32 	%r252, %r3, %r251;
	mov.u32 	%r253, %tid.z;
	or.b32  	%r254, %r252, %r253;
	setp.ne.s32 	%p21, %r254, 0;
	@%p21 bra 	$L__BB0_30;
	add.s64 	%rd47, %rd17, 4;
	mov.u32 	%r257, %nctaid.y;
	mul.lo.s32 	%r258, %r2, %r257;
	mov.u32 	%r259, %nctaid.z;
	mul.lo.s32 	%r260, %r258, %r259;
	mov.u32 	%r261, %ctaid.y;
	add.s32 	%r262, %r1, %r261;
	mov.u32 	%r263, %ctaid.z;
	neg.s32 	%r264, %r263;
	setp.eq.s32 	%p22, %r262, %r264;
	sub.s32 	%r265, -2147483647, %r260;
	selp.b32 	%r256, %r265, 1, %p22;
	// begin inline asm
	atom.add.release.gpu.u32 %r255,[%rd47],%r256;
	// end inline asm
$L__BB0_29:
	// begin inline asm
	ld.acquire.gpu.u32 %r266,[%rd47];
	// end inline asm
	xor.b32  	%r267, %r266, %r255;
	setp.gt.s32 	%p23, %r267, -1;
	@%p23 bra 	$L__BB0_29;
$L__BB0_30:
	ld.param.u32 	%r318, [_Z9partitionIjjjjLi32ELi1ELi0ELi4EEvPT_iPvS2_S2__param_1];
	barrier.sync 	0;
	membar.gl;
	setp.eq.s32 	%p24, %r5, -32;
	setp.ge.u32 	%p25, %r5, %r318;
	or.pred  	%p26, %p24, %p25;
	@%p26 bra 	$L__BB0_57;
	ld.param.u64 	%rd104, [_Z9partitionIjjjjLi32ELi1ELi0ELi4EEvPT_iPvS2_S2__param_3];
	ld.param.u32 	%r319, [_Z9partitionIjjjjLi32ELi1ELi0ELi4EEvPT_iPvS2_S2__param_1];
	ld.param.u64 	%rd103, [_Z9partitionIjjjjLi32ELi1ELi0ELi4EEvPT_iPvS2_S2__param_0];
	cvta.to.global.u64 	%rd20, %rd103;
	cvta.to.global.u64 	%rd21, %rd104;
	mov.u32 	%r268, %ntid.x;
	cvt.u16.u32 	%rs1, %r268;
	min.u32 	%r39, %r7, %r319;
	add.s32 	%r269, %r5, 1;
	max.u32 	%r40, %r39, %r269;
	and.b32  	%r41, %r40, 3;
	setp.eq.s32 	%p27, %r41, 0;
	mov.u32 	%r333, %r5;
	@%p27 bra 	$L__BB0_38;
	mul.wide.u32 	%rd49, %r5, 4;
	add.s64 	%rd108, %rd20, %rd49;
	neg.s32 	%r330, %r41;
	add.s32 	%r333, %r5, %r41;
	add.u64 	%rd56, %SP, 0;
$L__BB0_33:
	.pragma "nounroll";
	ld.global.u32 	%r270, [%rd108];
	and.b32  	%r45, %r270, 15;
	cvt.u16.u32 	%rs2, %r45;
	rem.u16 	%rs3, %rs2, %rs1;
	cvt.u32.u16 	%r271, %rs3;
	setp.ne.s32 	%p28, %r3, %r271;
	@%p28 bra 	$L__BB0_37;
	mul.wide.u32 	%rd50, %r45, 4;
	add.s64 	%rd51, %rd10, %rd50;
	ld.global.u32 	%r273, [%rd51];
	add.s32 	%r46, %r273, -1;
	st.global.u32 	[%rd51], %r46;
	setp.eq.s32 	%p29, %r45, 0;
	mov.b32 	%r331, 0;
	@%p29 bra 	$L__BB0_36;
	add.s32 	%r274, %r45, -1;
	cvt.u64.u32 	%rd52, %r274;
	add.s64 	%rd53, %rd13, %rd52;
	shl.b64 	%rd54, %rd53, 2;
	add.s64 	%rd55, %rd1, %rd54;
	ld.global.u32 	%r331, [%rd55];
$L__BB0_36:
	cvta.to.local.u64 	%rd57, %rd56;
	st.local.u32 	[%rd57], %r331;
	ld.local.u32 	%r275, [%rd57];
	and.b32  	%r276, %r46, 1073741823;
	add.s32 	%r277, %r275, %r276;
	ld.global.u32 	%r278, [%rd108];
	mul.wide.u32 	%rd58, %r277, 4;
	add.s64 	%rd59, %rd21, %rd58;
	st.global.u32 	[%rd59], %r278;
$L__BB0_37:
	add.s64 	%rd108, %rd108, 4;
	add.s32 	%r330, %r330, 1;
	setp.ne.s32 	%p30, %r330, 0;
	@%p30 bra 	$L__BB0_33;
$L__BB0_38:
	sub.s32 	%r279, %r5, %r40;
	setp.gt.u32 	%p31, %r279, -4;
	@%p31 bra 	$L__BB0_57;
	mul.wide.u32 	%rd60, %r333, 4;
	add.s64 	%rd61, %rd60, %rd20;
	add.s64 	%rd109, %rd61, 8;
	add.u64 	%rd68, %SP, 0;
$L__BB0_40:
	ld.global.u32 	%r280, [%rd109+-8];
	and.b32  	%r52, %r280, 15;
	cvt.u16.u32 	%rs4, %r52;
	rem.u16 	%rs5, %rs4, %rs1;
	cvt.u32.u16 	%r281, %rs5;
	setp.ne.s32 	%p32, %r3, %r281;
	@%p32 bra 	$L__BB0_44;
	mul.wide.u32 	%rd62, %r52, 4;
	add.s64 	%rd63, %rd10, %rd62;
	ld.global.u32 	%r283, [%rd63];
	add.s32 	%r53, %r283, -1;
	st.global.u32 	[%rd63], %r53;
	setp.eq.s32 	%p33, %r52, 0;
	mov.b32 	%r334, 0;
	@%p33 bra 	$L__BB0_43;
	add.s32 	%r284, %r52, -1;
	cvt.u64.u32 	%rd64, %r284;
	add.s64 	%rd65, %rd13, %rd64;
	shl.b64 	%rd66, %rd65, 2;
	add.s64 	%rd67, %rd1, %rd66;
	ld.global.u32 	%r334, [%rd67];
$L__BB0_43:
	cvta.to.local.u64 	%rd69, %rd68;
	st.local.u32 	[%rd69], %r334;
	ld.local.u32 	%r285, [%rd69];
	and.b32  	%r286, %r53, 1073741823;
	add.s32 	%r287, %r285, %r286;
	ld.global.u32 	%r288, [%rd109+-8];
	mul.wide.u32 	%rd70, %r287, 4;
	add.s64 	%rd71, %rd21, %rd70;
	st.global.u32 	[%rd71], %r288;
$L__BB0_44:
	ld.global.u32 	%r289, [%rd109+-4];
	and.b32  	%r56, %r289, 15;
	cvt.u16.u32 	%rs6, %r56;
	rem.u16 	%rs7, %rs6, %rs1;
	cvt.u32.u16 	%r290, %rs7;
	setp.ne.s32 	%p34, %r3, %r290;
	@%p34 bra 	$L__BB0_48;
	mul.wide.u32 	%rd72, %r56, 4;
	add.s64 	%rd73, %rd10, %rd72;
	ld.global.u32 	%r292, [%rd73];
	add.s32 	%r57, %r292, -1;
	st.global.u32 	[%rd73], %r57;
	setp.eq.s32 	%p35, %r56, 0;
	mov.b32 	%r335, 0;
	@%p35 bra 	$L__BB0_47;
	add.s32 	%r293, %r56, -1;
	cvt.u64.u32 	%rd74, %r293;
	add.s64 	%rd75, %rd13, %rd74;
	shl.b64 	%rd76, %rd75, 2;
	add.s64 	%rd77, %rd1, %rd76;
	ld.global.u32 	%r335, [%rd77];
$L__BB0_47:
	cvta.to.local.u64 	%rd79, %rd68;
	st.local.u32 	[%rd79], %r335;
	ld.local.u32 	%r294, [%rd79];
	and.b32  	%r295, %r57, 1073741823;
	add.s32 	%r296, %r294, %r295;
	ld.global.u32 	%r297, [%rd109+-4];
	mul.wide.u32 	%rd80, %r296, 4;
	add.s64 	%rd81, %rd21, %rd80;
	st.global.u32 	[%rd81], %r297;
$L__BB0_48:
	ld.global.u32 	%r298, [%rd109];
	and.b32  	%r60, %r298, 15;
	cvt.u16.u32 	%rs8, %r60;
	rem.u16 	%rs9, %rs8, %rs1;
	cvt.u32.u16 	%r299, %rs9;
	setp.ne.s32 	%p36, %r3, %r299;
	@%p36 bra 	$L__BB0_52;
	mul.wide.u32 	%rd82, %r60, 4;
	add.s64 	%rd83, %rd10, %rd82;
	ld.global.u32 	%r301, [%rd83];
	add.s32 	%r61, %r301, -1;
	st.global.u32 	[%rd83], %r61;
	setp.eq.s32 	%p37, %r60, 0;
	mov.b32 	%r336, 0;
	@%p37 bra 	$L__BB0_51;
	add.s32 	%r302, %r60, -1;
	cvt.u64.u32 	%rd84, %r302;
	add.s64 	%rd85, %rd13, %rd84;
	shl.b64 	%rd86, %rd85, 2;
	add.s64 	%rd87, %rd1, %rd86;
	ld.global.u32 	%r336, [%rd87];
$L__BB0_51:
	cvta.to.local.u64 	%rd89, %rd68;
	st.local.u32 	[%rd89], %r336;
	ld.local.u32 	%r303, [%rd89];
	and.b32  	%r304, %r61, 1073741823;
	add.s32 	%r305, %r303, %r304;
	ld.global.u32 	%r306, [%rd109];
	mul.wide.u32 	%rd90, %r305, 4;
	add.s64 	%rd91, %rd21, %rd90;
	st.global.u32 	[%rd91], %r306;
$L__BB0_52:
	ld.global.u32 	%r307, [%rd109+4];
	and.b32  	%r64, %r307, 15;
	cvt.u16.u32 	%rs10, %r64;
	rem.u16 	%rs11, %rs10, %rs1;
	cvt.u32.u16 	%r308, %rs11;
	setp.ne.s32 	%p38, %r3, %r308;
	@%p38 bra 	$L__BB0_56;
	mul.wide.u32 	%rd92, %r64, 4;
	add.s64 	%rd93, %rd10, %rd92;
	ld.global.u32 	%r310, [%rd93];
	add.s32 	%r65, %r310, -1;
	st.global.u32 	[%rd93], %r65;
	setp.eq.s32 	%p39, %r64, 0;
	mov.b32 	%r337, 0;
	@%p39 bra 	$L__BB0_55;
	add.s32 	%r311, %r64, -1;
	cvt.u64.u32 	%rd94, %r311;
	add.s64 	%rd95, %rd13, %rd94;
	shl.b64 	%rd96, %rd95, 2;
	add.s64 	%rd97, %rd1, %rd96;
	ld.global.u32 	%r337, [%rd97];
$L__BB0_55:
	cvta.to.local.u64 	%rd99, %rd68;
	st.local.u32 	[%rd99], %r337;
	ld.local.u32 	%r312, [%rd99];
	and.b32  	%r313, %r65, 1073741823;
	add.s32 	%r314, %r312, %r313;
	ld.global.u32 	%r315, [%rd109+4];
	mul.wide.u32 	%rd100, %r314, 4;
	add.s64 	%rd101, %rd21, %rd100;
	st.global.u32 	[%rd101], %r315;
$L__BB0_56:
	add.s32 	%r333, %r333, 4;
	add.s64 	%rd109, %rd109, 16;
	setp.lt.u32 	%p40, %r333, %r39;
	@%p40 bra 	$L__BB0_40;
$L__BB0_57:
	ret;

}


// ===== COMPILED SASS (sm_100) =====

	.target	sm_100

	.elftype	@"ET_EXEC"


//--------------------- .note.nv.tkinfo           --------------------------
	.section	.note.nv.tkinfo,"",@"SHT_NOTE"
	.sectionflags	@"SHF_NOTE_NV_TKINFO"
	.tkinfo
        /*0018*/ 	.word	0x00000002
        /*0030*/ 	.string	""
        /*0030*/ 	.string	"ptxas"
        /*0030*/ 	.string	"Cuda compilation tools, release 13.0, V13.0.88"
        /*0030*/ 	.string	"Build cuda_13.0.r13.0/compiler.36424714_0"
        /*0030*/ 	.string	"-arch sm_100 -m 64 "



//--------------------- .note.nv.cuinfo           --------------------------
	.section	.note.nv.cuinfo,"",@"SHT_NOTE"
	.sectionflags	@"SHF_NOTE_NV_CUINFO"
        /*0018*/ 	.short	0x0002
        /*001a*/ 	.short	0x0064
        /*001c*/ 	.short	0x0082
	.zero		2


//--------------------- .nv.info                  --------------------------
	.section	.nv.info,"",@"SHT_CUDA_INFO"
	.align	4


	//----- nvinfo : EIATTR_REGCOUNT
	.align		4
        /*0000*/ 	.byte	0x04, 0x2f
        /*0002*/ 	.short	(.L_1 - .L_0)
	.align		4
.L_0:
        /*0004*/ 	.word	index@(_Z9partitionIjjjjLi32ELi1ELi0ELi4EEvPT_iPvS2_S2_)
        /*0008*/ 	.word	0x0000001f


	//----- nvinfo : EIATTR_FRAME_SIZE
	.align		4
.L_1:
        /*000c*/ 	.byte	0x04, 0x11
        /*000e*/ 	.short	(.L_3 - .L_2)
	.align		4
.L_2:
        /*0010*/ 	.word	index@($__internal_0_$__cuda_sm20_rem_u16)
        /*0014*/ 	.word	0x00000008


	//----- nvinfo : EIATTR_FRAME_SIZE
	.align		4
.L_3:
        /*0018*/ 	.byte	0x04, 0x11
        /*001a*/ 	.short	(.L_5 - .L_4)
	.align		4
.L_4:
        /*001c*/ 	.word	index@(_Z9partitionIjjjjLi32ELi1ELi0ELi4EEvPT_iPvS2_S2_)
        /*0020*/ 	.word	0x00000008


	//----- nvinfo : EIATTR_MIN_STACK_SIZE
	.align		4
.L_5:
        /*0024*/ 	.byte	0x04, 0x12
        /*0026*/ 	.short	(.L_7 - .L_6)
	.align		4
.L_6:
        /*0028*/ 	.word	index@(_Z9partitionIjjjjLi32ELi1ELi0ELi4EEvPT_iPvS2_S2_)
        /*002c*/ 	.word	0x00000008
.L_7:


//--------------------- .nv.compat                --------------------------
	.section	.nv.compat,"",@"SHT_CUDA_COMPAT_INFO"
	.align	4
        /*0000*/ 	.byte	0x02, 0x09, 0x00, 0x00, 0x02, 0x02, 0x01, 0x00, 0x02, 0x05, 0x05, 0x00, 0x03, 0x07, 0x01, 0x01
        /*0010*/ 	.byte	0x02, 0x03, 0x00, 0x00, 0x02, 0x06, 0x01, 0x00, 0x04, 0x0b, 0x08, 0x00, 0x01, 0x00, 0x00, 0x00
        /*0020*/ 	.byte	0x00, 0x00, 0x00, 0x00


//--------------------- .nv.info._Z9partitionIjjjjLi32ELi1ELi0ELi4EEvPT_iPvS2_S2_ --------------------------
	.section	.nv.info._Z9partitionIjjjjLi32ELi1ELi0ELi4EEvPT_iPvS2_S2_,"",@"SHT_CUDA_INFO"
	.sectionflags	@""
	.align	4


	//----- nvinfo : EIATTR_CUDA_API_VERSION
	.align		4
        /*0000*/ 	.byte	0x04, 0x37
        /*0002*/ 	.short	(.L_9 - .L_8)
.L_8:
        /*0004*/ 	.word	0x00000082


	//----- nvinfo : EIATTR_KPARAM_INFO
	.align		4
.L_9:
        /*0008*/ 	.byte	0x04, 0x17
        /*000a*/ 	.short	(.L_11 - .L_10)
.L_10:
        /*000c*/ 	.word	0x00000000
        /*0010*/ 	.short	0x0004
        /*0012*/ 	.short	0x0020
        /*0014*/ 	.byte	0x00, 0xf5, 0x21, 0x00


	//----- nvinfo : EIATTR_KPARAM_INFO
	.align		4
.L_11:
        /*0018*/ 	.byte	0x04, 0x17
        /*001a*/ 	.short	(.L_13 - .L_12)
.L_12:
        /*001c*/ 	.word	0x00000000
        /*0020*/ 	.short	0x0003
        /*0022*/ 	.short	0x0018
        /*0024*/ 	.byte	0x00, 0xf5, 0x21, 0x00


	//----- nvinfo : EIATTR_KPARAM_INFO
	.align		4
.L_13:
        /*0028*/ 	.byte	0x04, 0x17
        /*002a*/ 	.short	(.L_15 - .L_14)
.L_14:
        /*002c*/ 	.word	0x00000000
        /*0030*/ 	.short	0x0002
        /*0032*/ 	.short	0x0010
        /*0034*/ 	.byte	0x00, 0xf5, 0x21, 0x00


	//----- nvinfo : EIATTR_KPARAM_INFO
	.align		4
.L_15:
        /*0038*/ 	.byte	0x04, 0x17
        /*003a*/ 	.short	(.L_17 - .L_16)
.L_16:
        /*003c*/ 	.word	0x00000000
        /*0040*/ 	.short	0x0001
        /*0042*/ 	.short	0x0008
        /*0044*/ 	.byte	0x00, 0xf0, 0x11, 0x00


	//----- nvinfo : EIATTR_KPARAM_INFO
	.align		4
.L_17:
        /*0048*/ 	.byte	0x04, 0x17
        /*004a*/ 	.short	(.L_19 - .L_18)
.L_18:
        /*004c*/ 	.word	0x00000000
        /*0050*/ 	.short	0x0000
        /*0052*/ 	.short	0x0000
        /*0054*/ 	.byte	0x00, 0xf5, 0x21, 0x00


	//----- nvinfo : EIATTR_SPARSE_MMA_MASK
	.align		4
.L_19:
        /*0058*/ 	.byte	0x03, 0x50
        /*005a*/ 	.short	0x0000


	//----- nvinfo : EIATTR_MAXREG_COUNT
	.align		4
        /*005c*/ 	.byte	0x03, 0x1b
        /*005e*/ 	.short	0x00ff


	//----- nvinfo : EIATTR_NUM_BARRIERS
	.align		4
        /*0060*/ 	.byte	0x02, 0x4c
        /*0062*/ 	.byte	0x01
	.zero		1


	//----- nvinfo : EIATTR_MERCURY_ISA_VERSION
	.align		4
        /*0064*/ 	.byte	0x03, 0x5f
        /*0066*/ 	.short	0x0101


	//----- nvinfo : EIATTR_INT_WARP_WIDE_INSTR_OFFSETS
	.align		4
        /*0068*/ 	.byte	0x04, 0x31
        /*006a*/ 	.short	(.L_21 - .L_20)


	//   ....[0]....
.L_20:
        /*006c*/ 	.word	0x00001180


	//   ....[1]....
        /*0070*/ 	.word	0x000012c0


	//----- nvinfo : EIATTR_COOP_GROUP_MASK_REGIDS
	.align		4
.L_21:
        /*0074*/ 	.byte	0x04, 0x29
        /*0076*/ 	.short	(.L_23 - .L_22)


	//   ....[0]....
.L_22:
        /*0078*/ 	.word	0xffffffff


	//   ....[1]....
        /*007c*/ 	.word	0xffffffff


	//   ....[2]....
        /*0080*/ 	.word	0x05000007


	//   ....[3]....
        /*0084*/ 	.word	0x05000007


	//----- nvinfo : EIATTR_COOP_GROUP_INSTR_OFFSETS
	.align		4
.L_23:
        /*0088*/ 	.byte	0x04, 0x28
        /*008a*/ 	.short	(.L_25 - .L_24)


	//   ....[0]....
.L_24:
        /*008c*/ 	.word	0x000010c0


	//   ....[1]....
        /*0090*/ 	.word	0x00001370


	//   ....[2]....
        /*0094*/ 	.word	0x00002060


	//   ....[3]....
        /*0098*/ 	.word	0x00002120


	//----- nvinfo : EIATTR_VRC_CTA_INIT_COUNT
	.align		4
.L_25:
        /*009c*/ 	.byte	0x02, 0x4a
	.zero		1
	.zero		1


	//----- nvinfo : EIATTR_EXIT_INSTR_OFFSETS
	.align		4
        /*00a0*/ 	.byte	0x04, 0x1c
        /*00a2*/ 	.short	(.L_27 - .L_26)


	//   ....[0]....
.L_26:
        /*00a4*/ 	.word	0x000013f0


	//   ....[1]....
        /*00a8*/ 	.word	0x00001730


	//   ....[2]....
        /*00ac*/ 	.word	0x00001fe0


	//----- nvinfo : EIATTR_CRS_STACK_SIZE
	.align		4
.L_27:
        /*00b0*/ 	.byte	0x04, 0x1e
        /*00b2*/ 	.short	(.L_29 - .L_28)
.L_28:
        /*00b4*/ 	.word	0x00000000


	//----- nvinfo : EIATTR_CBANK_PARAM_SIZE
	.align		4
.L_29:
        /*00b8*/ 	.byte	0x03, 0x19
        /*00ba*/ 	.short	0x0028


	//----- nvinfo : EIATTR_PARAM_CBANK
	.align		4
        /*00bc*/ 	.byte	0x04, 0x0a
        /*00be*/ 	.short	(.L_31 - .L_30)
	.align		4
.L_30:
        /*00c0*/ 	.word	index@(.nv.constant0._Z9partitionIjjjjLi32ELi1ELi0ELi4EEvPT_iPvS2_S2_)
        /*00c4*/ 	.short	0x0380
        /*00c6*/ 	.short	0x0028


	//----- nvinfo : EIATTR_SW_WAR
	.align		4
.L_31:
        /*00c8*/ 	.byte	0x04, 0x36
        /*00ca*/ 	.short	(.L_33 - .L_32)
.L_32:
        /*00cc*/ 	.word	0x00000008
.L_33:


//--------------------- .nv.callgraph             --------------------------
	.section	.nv.callgraph,"",@"SHT_CUDA_CALLGRAPH"
	.align	4
	.sectionentsize	8
	.align		4
        /*0000*/ 	.word	0x00000000
	.align		4
        /*0004*/ 	.word	0xffffffff
	.align		4
        /*0008*/ 	.word	0x00000000
	.align		4
        /*000c*/ 	.word	0xfffffffe
	.align		4
        /*0010*/ 	.word	0x00000000
	.align		4
        /*0014*/ 	.word	0xfffffffd
	.align		4
        /*0018*/ 	.word	0x00000000
	.align		4
        /*001c*/ 	.word	0xfffffffc


//--------------------- .text._Z9partitionIjjjjLi32ELi1ELi0ELi4EEvPT_iPvS2_S2_ --------------------------
	.section	.text._Z9partitionIjjjjLi32ELi1ELi0ELi4EEvPT_iPvS2_S2_,"ax",@progbits
	.align	128
        .global         _Z9partitionIjjjjLi32ELi1ELi0ELi4EEvPT_iPvS2_S2_
        .type           _Z9partitionIjjjjLi32ELi1ELi0ELi4EEvPT_iPvS2_S2_,@function
        .size           _Z9partitionIjjjjLi32ELi1ELi0ELi4EEvPT_iPvS2_S2_,(.L_x_44 - _Z9partitionIjjjjLi32ELi1ELi0ELi4EEvPT_iPvS2_S2_)
        .other          _Z9partitionIjjjjLi32ELi1ELi0ELi4EEvPT_iPvS2_S2_,@"STO_CUDA_ENTRY STV_DEFAULT"
_Z9partitionIjjjjLi32ELi1ELi0ELi4EEvPT_iPvS2_S2_:
.text._Z9partitionIjjjjLi32ELi1ELi0ELi4EEvPT_iPvS2_S2_:
[----:B------:R-:W0:Y:S01]  /*0000*/  LDC R1, c[0x0][0x37c] ;  /* 0x0000df00ff017b82 */ /* 0x000e220000000800 */
[----:B------:R-:W1:Y:S07]  /*0010*/  S2R R8, SR_CTAID.X ;  /* 0x0000000000087919 */ /* 0x000e6e0000002500 */
[----:B------:R-:W2:Y:S01]  /*0020*/  S2UR UR5, SR_CgaCtaId ;  /* 0x00000000000579c3 */ /* 0x000ea20000008800 */
[----:B------:R-:W3:Y:S01]  /*0030*/  LDCU UR6, c[0x0][0x388] ;  /* 0x00007100ff0677ac */ /* 0x000ee20008000800 */
[----:B0-----:R-:W-:Y:S01]  /*0040*/  VIADD R1, R1, 0xfffffff8 ;  /* 0xfffffff801017836 */ /* 0x001fe20000000000 */
[----:B------:R-:W0:Y:S01]  /*0050*/  S2R R5, SR_TID.X ;  /* 0x0000000000057919 */ /* 0x000e220000002100 */
[----:B------:R-:W-:Y:S01]  /*0060*/  UMOV UR4, 0x400 ;  /* 0x0000040000047882 */ /* 0x000fe20000000000 */
[----:B------:R-:W4:Y:S01]  /*0070*/  LDCU.64 UR8, c[0x0][0x358] ;  /* 0x00006b00ff0877ac */ /* 0x000f220008000a00 */
[----:B------:R-:W0:Y:S01]  /*0080*/  LDCU UR10, c[0x0][0x370] ;  /* 0x00006e00ff0a77ac */ /* 0x000e220008000800 */
[----:B--2---:R-:W-:Y:S01]  /*0090*/  ULEA UR4, UR5, UR4, 0x18 ;  /* 0x0000000405047291 */ /* 0x004fe2000f8ec0ff */
[----:B------:R-:W2:Y:S01]  /*00a0*/  LDCU UR5, c[0x0][0x2f8] ;  /* 0x00005f00ff0577ac */ /* 0x000ea20008000800 */
[----:B-1----:R-:W-:-:S04]  /*00b0*/  IMAD.SHL.U32 R4, R8, 0x20, RZ ;  /* 0x0000002008047824 */ /* 0x002fc800078e00ff */
[C---:B------:R-:W-:Y:S01]  /*00c0*/  VIADD R6, R4.reuse, 0x20 ;  /* 0x0000002004067836 */ /* 0x040fe20000000000 */
[C---:B0-----:R-:W-:Y:S01]  /*00d0*/  ISETP.GT.U32.AND P0, PT, R5.reuse, 0xf, PT ;  /* 0x0000000f0500780c */ /* 0x041fe20003f04070 */
[----:B------:R-:W-:Y:S01]  /*00e0*/  IMAD.IADD R10, R4, 0x1, R5 ;  /* 0x00000001040a7824 */ /* 0x000fe200078e0205 */
[----:B------:R-:W-:Y:S02]  /*00f0*/  LEA R7, R5, UR4, 0x2 ;  /* 0x0000000405077c11 */ /* 0x000fe4000f8e10ff */
[----:B---3--:R-:W-:-:S04]  /*0100*/  VIMNMX.U32 R3, PT, PT, R6, UR6, PT ;  /* 0x0000000606037c48 */ /* 0x008fc8000bfe0000 */
[----:B------:R-:W-:Y:S01]  /*0110*/  ISETP.GT.U32.AND P1, PT, R3, R10, PT ;  /* 0x0000000a0300720c */ /* 0x000fe20003f24070 */
[----:B--2---:R-:W-:-:S04]  /*0120*/  VIADD R0, R1, UR5 ;  /* 0x0000000501007c36 */ /* 0x004fc80008000000 */
[----:B------:R0:W-:Y:S01]  /*0130*/  @!P0 STS [R7], RZ ;  /* 0x000000ff07008388 */ /* 0x0001e20000000800 */
[----:B------:R-:W-:Y:S07]  /*0140*/  BAR.SYNC.DEFER_BLOCKING 0x0 ;  /* 0x0000000000007b1d */ /* 0x000fee0000010000 */
[----:B0---4-:R-:W-:Y:S05]  /*0150*/  @!P1 BRA `(.L_x_0) ;  /* 0x0000000800ac9947 */ /* 0x011fea0003800000 */
[-C--:B------:R-:W-:Y:S01]  /*0160*/  VIADDMNMX.U32 R3, R6, R5.reuse, R3, !PT ;  /* 0x0000000506037246 */ /* 0x080fe20007800003 */
[----:B------:R-:W-:Y:S01]  /*0170*/  BSSY B0, `(.L_x_1) ;  /* 0x0000054000007945 */ /* 0x000fe20003800000 */
[----:B------:R-:W-:-:S04]  /*0180*/  LOP3.LUT R2, RZ, R5, RZ, 0x33, !PT ;  /* 0x00000005ff027212 */ /* 0x000fc800078e33ff */
[----:B------:R-:W-:-:S04]  /*0190*/  IADD3 R2, PT, PT, -R4, R3, R2 ;  /* 0x0000000304027210 */ /* 0x000fc80007ffe102 */
[C---:B------:R-:W-:Y:S02]  /*01a0*/  ISETP.GE.U32.AND P2, PT, R2.reuse, 0x1e0, PT ;  /* 0x000001e00200780c */ /* 0x040fe40003f46070 */
[----:B------:R-:W-:-:S04]  /*01b0*/  LEA.HI R9, R2, 0x1, RZ, 0x1b ;  /* 0x0000000102097811 */ /* 0x000fc800078fd8ff */
[----:B------:R-:W-:-:S07]  /*01c0*/  LOP3.LUT P1, R26, R9, 0xf, RZ, 0xc0, !PT ;  /* 0x0000000f091a7812 */ /* 0x000fce000782c0ff */
[----:B------:R-:W-:Y:S06]  /*01d0*/  @!P2 BRA `(.L_x_2) ;  /* 0x000000040034a947 */ /* 0x000fec0003800000 */
[----:B------:R-:W0:Y:S01]  /*01e0*/  LDC.64 R2, c[0x0][0x380] ;  /* 0x0000e000ff027b82 */ /* 0x000e220000000a00 */
[----:B------:R-:W-:-:S05]  /*01f0*/  LOP3.LUT R11, R9, 0xffffff0, RZ, 0xc0, !PT ;  /* 0x0ffffff0090b7812 */ /* 0x000fca00078ec0ff */
[----:B------:R-:W-:Y:S02]  /*0200*/  IMAD.MOV R11, RZ, RZ, -R11 ;  /* 0x000000ffff0b7224 */ /* 0x000fe400078e0a0b */
[----:B0-----:R-:W-:-:S03]  /*0210*/  IMAD.WIDE.U32 R2, R10, 0x4, R2 ;  /* 0x000000040a027825 */ /* 0x001fc600078e0002 */
[----:B------:R-:W-:-:S05]  /*0220*/  IADD3 R2, P2, PT, R2, 0x400, RZ ;  /* 0x0000040002027810 */ /* 0x000fca0007f5e0ff */
[----:B------:R-:W-:-:S08]  /*0230*/  IMAD.X R3, RZ, RZ, R3, P2 ;  /* 0x000000ffff037224 */ /* 0x000fd000010e0603 */
.L_x_3:
[----:B-1----:R-:W2:Y:S04]  /*0240*/  LDG.E R22, desc[UR8][R2.64+-0x380] ;  /* 0xfffc800802167981 */ /* 0x002ea8000c1e1900 */
[----:B------:R-:W3:Y:S04]  /*0250*/  LDG.E R20, desc[UR8][R2.64+-0x400] ;  /* 0xfffc000802147981 */ /* 0x000ee8000c1e1900 */
[----:B------:R-:W4:Y:S04]  /*0260*/  LDG.E R12, desc[UR8][R2.64+-0x300] ;  /* 0xfffd0008020c7981 */ /* 0x000f28000c1e1900 */
[----:B------:R-:W5:Y:S04]  /*0270*/  LDG.E R13, desc[UR8][R2.64+-0x280] ;  /* 0xfffd8008020d7981 */ /* 0x000f68000c1e1900 */
        /* <DEDUP_REMOVED lines=8> */
[----:B------:R-:W5:Y:S01]  /*0300*/  LDG.E R23, desc[UR8][R2.64+0x380] ;  /* 0x0003800802177981 */ /* 0x000f62000c1e1900 */
[----:B--2---:R-:W-:-:S02]  /*0310*/  IMAD.SHL.U32 R22, R22, 0x4, RZ ;  /* 0x0000000416167824 */ /* 0x004fc400078e00ff */
[----:B---3--:R-:W-:-:S03]  /*0320*/  IMAD.SHL.U32 R21, R20, 0x4, RZ ;  /* 0x0000000414157824 */ /* 0x008fc600078e00ff */
[----:B------:R-:W-:Y:S01]  /*0330*/  LOP3.LUT R28, R22, 0x3c, RZ, 0xc0, !PT ;  /* 0x0000003c161c7812 */ /* 0x000fe200078ec0ff */
[----:B------:R-:W2:Y:S01]  /*0340*/  LDG.E R20, desc[UR8][R2.64+0x100] ;  /* 0x0001000802147981 */ /* 0x000ea2000c1e1900 */
[----:B------:R-:W-:-:S03]  /*0350*/  LOP3.LUT R27, R21, 0x3c, RZ, 0xc0, !PT ;  /* 0x0000003c151b7812 */ /* 0x000fc600078ec0ff */
[----:B------:R-:W3:Y:S04]  /*0360*/  LDG.E R22, desc[UR8][R2.64+0x200] ;  /* 0x0002000802167981 */ /* 0x000ee8000c1e1900 */
[----:B------:R0:W3:Y:S01]  /*0370*/  LDG.E R21, desc[UR8][R2.64+0x280] ;  /* 0x0002800802157981 */ /* 0x0000e2000c1e1900 */
[----:B----4-:R-:W-:Y:S02]  /*0380*/  IMAD.SHL.U32 R12, R12, 0x4, RZ ;  /* 0x000000040c0c7824 */ /* 0x010fe400078e00ff */
[----:B-----5:R-:W-:Y:S02]  /*0390*/  IMAD.SHL.U32 R13, R13, 0x4, RZ ;  /* 0x000000040d0d7824 */ /* 0x020fe400078e00ff */
[----:B------:R-:W-:Y:S02]  /*03a0*/  IMAD.SHL.U32 R14, R14, 0x4, RZ ;  /* 0x000000040e0e7824 */ /* 0x000fe400078e00ff */
[----:B------:R-:W-:Y:S01]  /*03b0*/  IMAD.SHL.U32 R15, R15, 0x4, RZ ;  /* 0x000000040f0f7824 */ /* 0x000fe200078e00ff */
[----:B------:R-:W-:Y:S01]  /*03c0*/  LOP3.LUT R12, R12, 0x3c, RZ, 0xc0, !PT ;  /* 0x0000003c0c0c7812 */ /* 0x000fe200078ec0ff */
[----:B------:R-:W-:Y:S01]  /*03d0*/  IMAD.SHL.U32 R16, R16, 0x4, RZ ;  /* 0x0000000410107824 */ /* 0x000fe200078e00ff */
[----:B------:R-:W-:Y:S01]  /*03e0*/  LOP3.LUT R13, R13, 0x3c, RZ, 0xc0, !PT ;  /* 0x0000003c0d0d7812 */ /* 0x000fe200078ec0ff */
[----:B------:R-:W-:-:S02]  /*03f0*/  VIADD R11, R11, 0x10 ;  /* 0x000000100b0b7836 */ /* 0x000fc40000000000 */
[----:B------:R-:W-:Y:S01]  /*0400*/  IMAD.SHL.U32 R17, R17, 0x4, RZ ;  /* 0x0000000411117824 */ /* 0x000fe200078e00ff */
[----:B------:R-:W-:Y:S05]  /*0410*/  YIELD ;  /* 0x0000000000007946 */ /* 0x000fea0003800000 */
[----:B------:R-:W-:Y:S01]  /*0420*/  IMAD.SHL.U32 R18, R18, 0x4, RZ ;  /* 0x0000000412127824 */ /* 0x000fe200078e00ff */
[----:B------:R-:W-:Y:S01]  /*0430*/  LOP3.LUT R14, R14, 0x3c, RZ, 0xc0, !PT ;  /* 0x0000003c0e0e7812 */ /* 0x000fe200078ec0ff */
[----:B------:R-:W-:Y:S01]  /*0440*/  IMAD.SHL.U32 R19, R19, 0x4, RZ ;  /* 0x0000000413137824 */ /* 0x000fe200078e00ff */
[----:B------:R1:W-:Y:S01]  /*0450*/  ATOMS.POPC.INC.32 RZ, [R27+UR4] ;  /* 0x000000001bff7f8c */ /* 0x0003e2000d800004 */
[----:B------:R-:W-:-:S02]  /*0460*/  LOP3.LUT R15, R15, 0x3c, RZ, 0xc0, !PT ;  /* 0x0000003c0f0f7812 */ /* 0x000fc400078ec0ff */
[----:B------:R-:W-:Y:S01]  /*0470*/  LOP3.LUT R16, R16, 0x3c, RZ, 0xc0, !PT ;  /* 0x0000003c10107812 */ /* 0x000fe200078ec0ff */
[----:B------:R1:W-:Y:S01]  /*0480*/  ATOMS.POPC.INC.32 RZ, [R28+UR4] ;  /* 0x000000001cff7f8c */ /* 0x0003e2000d800004 */
[----:B------:R-:W-:Y:S01]  /*0490*/  IMAD.SHL.U32 R25, R25, 0x4, RZ ;  /* 0x0000000419197824 */ /* 0x000fe200078e00ff */
[----:B------:R-:W-:Y:S02]  /*04a0*/  LOP3.LUT R17, R17, 0x3c, RZ, 0xc0, !PT ;  /* 0x0000003c11117812 */ /* 0x000fe400078ec0ff */
[----:B------:R1:W-:Y:S01]  /*04b0*/  ATOMS.POPC.INC.32 RZ, [R12+UR4] ;  /* 0x000000000cff7f8c */ /* 0x0003e2000d800004 */
[----:B------:R-:W-:Y:S01]  /*04c0*/  LOP3.LUT R18, R18, 0x3c, RZ, 0xc0, !PT ;  /* 0x0000003c12127812 */ /* 0x000fe200078ec0ff */
[----:B------:R-:W-:Y:S01]  /*04d0*/  IMAD.SHL.U32 R24, R24, 0x4, RZ ;  /* 0x0000000418187824 */ /* 0x000fe200078e00ff */
[----:B------:R-:W-:Y:S01]  /*04e0*/  ISETP.NE.AND P2, PT, R11, RZ, PT ;  /* 0x000000ff0b00720c */ /* 0x000fe20003f45270 */
[----:B------:R1:W-:Y:S01]  /*04f0*/  ATOMS.POPC.INC.32 RZ, [R13+UR4] ;  /* 0x000000000dff7f8c */ /* 0x0003e2000d800004 */
[----:B------:R-:W-:Y:S01]  /*0500*/  LOP3.LUT R19, R19, 0x3c, RZ, 0xc0, !PT ;  /* 0x0000003c13137812 */ /* 0x000fe200078ec0ff */
[----:B------:R-:W-:-:S02]  /*0510*/  IMAD.SHL.U32 R23, R23, 0x4, RZ ;  /* 0x0000000417177824 */ /* 0x000fc400078e00ff */
[----:B------:R1:W-:Y:S01]  /*0520*/  ATOMS.POPC.INC.32 RZ, [R14+UR4] ;  /* 0x000000000eff7f8c */ /* 0x0003e2000d800004 */
[----:B------:R-:W-:-:S03]  /*0530*/  LOP3.LUT R25, R25, 0x3c, RZ, 0xc0, !PT ;  /* 0x0000003c19197812 */ /* 0x000fc600078ec0ff */
[----:B------:R1:W-:Y:S01]  /*0540*/  ATOMS.POPC.INC.32 RZ, [R15+UR4] ;  /* 0x000000000fff7f8c */ /* 0x0003e2000d800004 */
[----:B------:R-:W-:-:S03]  /*0550*/  LOP3.LUT R24, R24, 0x3c, RZ, 0xc0, !PT ;  /* 0x0000003c18187812 */ /* 0x000fc600078ec0ff */
[----:B------:R1:W-:Y:S01]  /*0560*/  ATOMS.POPC.INC.32 RZ, [R16+UR4] ;  /* 0x0000000010ff7f8c */ /* 0x0003e2000d800004 */
[----:B------:R-:W-:-:S03]  /*0570*/  LOP3.LUT R23, R23, 0x3c, RZ, 0xc0, !PT ;  /* 0x0000003c17177812 */ /* 0x000fc600078ec0ff */
[----:B------:R1:W-:Y:S04]  /*0580*/  ATOMS.POPC.INC.32 RZ, [R17+UR4] ;  /* 0x0000000011ff7f8c */ /* 0x0003e8000d800004 */
[----:B------:R1:W-:Y:S04]  /*0590*/  ATOMS.POPC.INC.32 RZ, [R18+UR4] ;  /* 0x0000000012ff7f8c */ /* 0x0003e8000d800004 */
[----:B------:R1:W-:Y:S01]  /*05a0*/  ATOMS.POPC.INC.32 RZ, [R19+UR4] ;  /* 0x0000000013ff7f8c */ /* 0x0003e2000d800004 */
[----:B0-----:R-:W-:Y:S01]  /*05b0*/  IADD3 R2, P3, PT, R2, 0x800, RZ ;  /* 0x0000080002027810 */ /* 0x001fe20007f7e0ff */
[----:B------:R-:W-:-:S04]  /*05c0*/  VIADD R10, R10, 0x200 ;  /* 0x000002000a0a7836 */ /* 0x000fc80000000000 */
[----:B------:R-:W-:Y:S02]  /*05d0*/  IMAD.X R3, RZ, RZ, R3, P3 ;  /* 0x000000ffff037224 */ /* 0x000fe400018e0603 */
[----:B--2---:R-:W-:Y:S02]  /*05e0*/  IMAD.SHL.U32 R20, R20, 0x4, RZ ;  /* 0x0000000414147824 */ /* 0x004fe400078e00ff */
[----:B---3--:R-:W-:-:S03]  /*05f0*/  IMAD.SHL.U32 R22, R22, 0x4, RZ ;  /* 0x0000000416167824 */ /* 0x008fc600078e00ff */
[----:B------:R-:W-:Y:S01]  /*0600*/  LOP3.LUT R20, R20, 0x3c, RZ, 0xc0, !PT ;  /* 0x0000003c14147812 */ /* 0x000fe200078ec0ff */
[----:B------:R-:W-:Y:S01]  /*0610*/  IMAD.SHL.U32 R21, R21, 0x4, RZ ;  /* 0x0000000415157824 */ /* 0x000fe200078e00ff */
[----:B------:R-:W-:-:S03]  /*0620*/  LOP3.LUT R22, R22, 0x3c, RZ, 0xc0, !PT ;  /* 0x0000003c16167812 */ /* 0x000fc600078ec0ff */
[----:B------:R1:W-:Y:S01]  /*0630*/  ATOMS.POPC.INC.32 RZ, [R20+UR4] ;  /* 0x0000000014ff7f8c */ /* 0x0003e2000d800004 */
[----:B------:R-:W-:-:S03]  /*0640*/  LOP3.LUT R21, R21, 0x3c, RZ, 0xc0, !PT ;  /* 0x0000003c15157812 */ /* 0x000fc600078ec0ff */
[----:B------:R1:W-:Y:S04]  /*0650*/  ATOMS.POPC.INC.32 RZ, [R25+UR4] ;  /* 0x0000000019ff7f8c */ /* 0x0003e8000d800004 */
[----:B------:R1:W-:Y:S04]  /*0660*/  ATOMS.POPC.INC.32 RZ, [R22+UR4] ;  /* 0x0000000016ff7f8c */ /* 0x0003e8000d800004 */
[----:B------:R1:W-:Y:S04]  /*0670*/  ATOMS.POPC.INC.32 RZ, [R21+UR4] ;  /* 0x0000000015ff7f8c */ /* 0x0003e8000d800004 */
[----:B------:R1:W-:Y:S04]  /*0680*/  ATOMS.POPC.INC.32 RZ, [R24+UR4] ;  /* 0x0000000018ff7f8c */ /* 0x0003e8000d800004 */
[----:B------:R1:W-:Y:S01]  /*0690*/  ATOMS.POPC.INC.32 RZ, [R23+UR4] ;  /* 0x0000000017ff7f8c */ /* 0x0003e2000d800004 */
[----:B------:R-:W-:Y:S05]  /*06a0*/  @P2 BRA `(.L_x_3) ;  /* 0xfffffff800e42947 */ /* 0x000fea000383ffff */
.L_x_2:
[----:B------:R-:W-:Y:S05]  /*06b0*/  BSYNC B0 ;  /* 0x0000000000007941 */ /* 0x000fea0003800000 */
.L_x_1:
[----:B------:R-:W-:Y:S05]  /*06c0*/  @!P1 BRA `(.L_x_0) ;  /* 0x0000000400509947 */ /* 0x000fea0003800000 */
[----:B------:R-:W-:Y:S01]  /*06d0*/  ISETP.GE.U32.AND P1, PT, R26, 0x8, PT ;  /* 0x000000081a00780c */ /* 0x000fe20003f26070 */
[----:B------:R-:W-:Y:S01]  /*06e0*/  BSSY.RECONVERGENT B0, `(.L_x_4) ;  /* 0x0000027000007945 */ /* 0x000fe20003800200 */
[----:B-1----:R-:W-:-:S04]  /*06f0*/  LOP3.LUT R16, R9, 0x7, RZ, 0xc0, !PT ;  /* 0x0000000709107812 */ /* 0x002fc800078ec0ff */
[----:B------:R-:W-:-:S07]  /*0700*/  ISETP.NE.AND P2, PT, R16, RZ, PT ;  /* 0x000000ff1000720c */ /* 0x000fce0003f45270 */
[----:B------:R-:W-:Y:S06]  /*0710*/  @!P1 BRA `(.L_x_5) ;  /* 0x00000000008c9947 */ /* 0x000fec0003800000 */
[----:B------:R-:W0:Y:S02]  /*0720*/  LDC.64 R2, c[0x0][0x380] ;  /* 0x0000e000ff027b82 */ /* 0x000e240000000a00 */
[----:B0-----:R-:W-:-:S05]  /*0730*/  IMAD.WIDE.U32 R2, R10, 0x4, R2 ;  /* 0x000000040a027825 */ /* 0x001fca00078e0002 */
[----:B------:R-:W2:Y:S04]  /*0740*/  LDG.E R11, desc[UR8][R2.64] ;  /* 0x00000008020b7981 */ /* 0x000ea8000c1e1900 */
[----:B------:R-:W3:Y:S04]  /*0750*/  LDG.E R12, desc[UR8][R2.64+0x80] ;  /* 0x00008008020c7981 */ /* 0x000ee8000c1e1900 */
[----:B------:R-:W4:Y:S04]  /*0760*/  LDG.E R13, desc[UR8][R2.64+0x100] ;  /* 0x00010008020d7981 */ /* 0x000f28000c1e1900 */
[----:B------:R-:W5:Y:S04]  /*0770*/  LDG.E R14, desc[UR8][R2.64+0x180] ;  /* 0x00018008020e7981 */ /* 0x000f68000c1e1900 */
[----:B------:R-:W5:Y:S04]  /*0780*/  LDG.E R15, desc[UR8][R2.64+0x200] ;  /* 0x00020008020f7981 */ /* 0x000f68000c1e1900 */
[----:B------:R-:W5:Y:S04]  /*0790*/  LDG.E R17, desc[UR8][R2.64+0x280] ;  /* 0x0002800802117981 */ /* 0x000f68000c1e1900 */
[----:B------:R-:W5:Y:S04]  /*07a0*/  LDG.E R18, desc[UR8][R2.64+0x300] ;  /* 0x0003000802127981 */ /* 0x000f68000c1e1900 */
[----:B------:R-:W5:Y:S01]  /*07b0*/  LDG.E R19, desc[UR8][R2.64+0x380] ;  /* 0x0003800802137981 */ /* 0x000f62000c1e1900 */
[----:B------:R-:W-:-:S02]  /*07c0*/  VIADD R10, R10, 0x100 ;  /* 0x000001000a0a7836 */ /* 0x000fc40000000000 */
[----:B--2---:R-:W-:Y:S02]  /*07d0*/  IMAD.SHL.U32 R11, R11, 0x4, RZ ;  /* 0x000000040b0b7824 */ /* 0x004fe400078e00ff */
[----:B---3--:R-:W-:-:S03]  /*07e0*/  IMAD.SHL.U32 R12, R12, 0x4, RZ ;  /* 0x000000040c0c7824 */ /* 0x008fc600078e00ff */
[----:B------:R-:W-:Y:S01]  /*07f0*/  LOP3.LUT R11, R11, 0x3c, RZ, 0xc0, !PT ;  /* 0x0000003c0b0b7812 */ /* 0x000fe200078ec0ff */
[----:B----4-:R-:W-:Y:S01]  /*0800*/  IMAD.SHL.U32 R13, R13, 0x4, RZ ;  /* 0x000000040d0d7824 */ /* 0x010fe200078e00ff */
[----:B------:R-:W-:-:S03]  /*0810*/  LOP3.LUT R12, R12, 0x3c, RZ, 0xc0, !PT ;  /* 0x0000003c0c0c7812 */ /* 0x000fc600078ec0ff */
[----:B------:R0:W-:Y:S01]  /*0820*/  ATOMS.POPC.INC.32 RZ, [R11+UR4] ;  /* 0x000000000bff7f8c */ /* 0x0001e2000d800004 */
[----:B-----5:R-:W-:Y:S01]  /*0830*/  IMAD.SHL.U32 R14, R14, 0x4, RZ ;  /* 0x000000040e0e7824 */ /* 0x020fe200078e00ff */
[----:B------:R-:W-:Y:S02]  /*0840*/  LOP3.LUT R13, R13, 0x3c, RZ, 0xc0, !PT ;  /* 0x0000003c0d0d7812 */ /* 0x000fe400078ec0ff */
[----:B------:R0:W-:Y:S01]  /*0850*/  ATOMS.POPC.INC.32 RZ, [R12+UR4] ;  /* 0x000000000cff7f8c */ /* 0x0001e2000d800004 */
[----:B------:R-:W-:Y:S01]  /*0860*/  IMAD.SHL.U32 R15, R15, 0x4, RZ ;  /* 0x000000040f0f7824 */ /* 0x000fe200078e00ff */
[----:B------:R-:W-:Y:S02]  /*0870*/  LOP3.LUT R14, R14, 0x3c, RZ, 0xc0, !PT ;  /* 0x0000003c0e0e7812 */ /* 0x000fe400078ec0ff */
[----:B------:R0:W-:Y:S01]  /*0880*/  ATOMS.POPC.INC.32 RZ, [R13+UR4] ;  /* 0x000000000dff7f8c */ /* 0x0001e2000d800004 */
[----:B------:R-:W-:Y:S01]  /*0890*/  IMAD.SHL.U32 R17, R17, 0x4, RZ ;  /* 0x0000000411117824 */ /* 0x000fe200078e00ff */
[----:B------:R-:W-:-:S02]  /*08a0*/  LOP3.LUT R15, R15, 0x3c, RZ, 0xc0, !PT ;  /* 0x0000003c0f0f7812 */ /* 0x000fc400078ec0ff */
[----:B------:R0:W-:Y:S01]  /*08b0*/  ATOMS.POPC.INC.32 RZ, [R14+UR4] ;  /* 0x000000000eff7f8c */ /* 0x0001e2000d800004 */
[----:B------:R-:W-:Y:S01]  /*08c0*/  IMAD.SHL.U32 R18, R18, 0x4, RZ ;  /* 0x0000000412127824 */ /* 0x000fe200078e00ff */
[----:B------:R-:W-:Y:S02]  /*08d0*/  LOP3.LUT R17, R17, 0x3c, RZ, 0xc0, !PT ;  /* 0x0000003c11117812 */ /* 0x000fe400078ec0ff */
[----:B------:R0:W-:Y:S01]  /*08e0*/  ATOMS.POPC.INC.32 RZ, [R15+UR4] ;  /* 0x000000000fff7f8c */ /* 0x0001e2000d800004 */
[----:B------:R-:W-:Y:S01]  /*08f0*/  IMAD.SHL.U32 R19, R19, 0x4, RZ ;  /* 0x0000000413137824 */ /* 0x000fe200078e00ff */
[----:B------:R-:W-:Y:S02]  /*0900*/  LOP3.LUT R18, R18, 0x3c, RZ, 0xc0, !PT ;  /* 0x0000003c12127812 */ /* 0x000fe400078ec0ff */
[----:B------:R0:W-:Y:S02]  /*0910*/  ATOMS.POPC.INC.32 RZ, [R17+UR4] ;  /* 0x0000000011ff7f8c */ /* 0x0001e4000d800004 */
[----:B------:R-:W-:-:S02]  /*0920*/  LOP3.LUT R19, R19, 0x3c, RZ, 0xc0, !PT ;  /* 0x0000003c13137812 */ /* 0x000fc400078ec0ff */
[----:B------:R0:W-:Y:S04]  /*0930*/  ATOMS.POPC.INC.32 RZ, [R18+UR4] ;  /* 0x0000000012ff7f8c */ /* 0x0001e8000d800004 */
[----:B------:R0:W-:Y:S02]  /*0940*/  ATOMS.POPC.INC.32 RZ, [R19+UR4] ;  /* 0x0000000013ff7f8c */ /* 0x0001e4000d800004 */
.L_x_5:
[----:B------:R-:W-:Y:S05]  /*0950*/  BSYNC.RECONVERGENT B0 ;  /* 0x0000000000007941 */ /* 0x000fea0003800200 */
.L_x_4:
[----:B------:R-:W-:Y:S05]  /*0960*/  @!P2 BRA `(.L_x_0) ;  /* 0x0000000000a8a947 */ /* 0x000fea0003800000 */
[----:B------:R-:W-:Y:S01]  /*0970*/  ISETP.GE.U32.AND P1, PT, R16, 0x4, PT ;  /* 0x000000041000780c */ /* 0x000fe20003f26070 */
[----:B------:R-:W-:Y:S01]  /*0980*/  BSSY.RECONVERGENT B0, `(.L_x_6) ;  /* 0x0000017000007945 */ /* 0x000fe20003800200 */
[----:B------:R-:W-:-:S04]  /*0990*/  LOP3.LUT R9, R9, 0x3, RZ, 0xc0, !PT ;  /* 0x0000000309097812 */ /* 0x000fc800078ec0ff */
[----:B------:R-:W-:-:S07]  /*09a0*/  ISETP.NE.AND P2, PT, R9, RZ, PT ;  /* 0x000000ff0900720c */ /* 0x000fce0003f45270 */
[----:B------:R-:W-:Y:S06]  /*09b0*/  @!P1 BRA `(.L_x_7) ;  /* 0x00000000004c9947 */ /* 0x000fec0003800000 */
[----:B------:R-:W1:Y:S02]  /*09c0*/  LDC.64 R2, c[0x0][0x380] ;  /* 0x0000e000ff027b82 */ /* 0x000e640000000a00 */
[----:B-1----:R-:W-:-:S05]  /*09d0*/  IMAD.WIDE.U32 R2, R10, 0x4, R2 ;  /* 0x000000040a027825 */ /* 0x002fca00078e0002 */
[----:B0-----:R-:W2:Y:S04]  /*09e0*/  LDG.E R11, desc[UR8][R2.64] ;  /* 0x00000008020b7981 */ /* 0x001ea8000c1e1900 */
[----:B------:R-:W3:Y:S04]  /*09f0*/  LDG.E R12, desc[UR8][R2.64+0x80] ;  /* 0x00008008020c7981 */ /* 0x000ee8000c1e1900 */
[----:B------:R-:W4:Y:S04]  /*0a00*/  LDG.E R13, desc[UR8][R2.64+0x100] ;  /* 0x00010008020d7981 */ /* 0x000f28000c1e1900 */
        /* <DEDUP_REMOVED lines=10> */
[----:B------:R1:W-:Y:S02]  /*0ab0*/  ATOMS.POPC.INC.32 RZ, [R12+UR4] ;  /* 0x000000000cff7f8c */ /* 0x0003e4000d800004 */
[----:B------:R-:W-:Y:S02]  /*0ac0*/  LOP3.LUT R14, R14, 0x3c, RZ, 0xc0, !PT ;  /* 0x0000003c0e0e7812 */ /* 0x000fe400078ec0ff */
[----:B------:R1:W-:Y:S04]  /*0ad0*/  ATOMS.POPC.INC.32 RZ, [R13+UR4] ;  /* 0x000000000dff7f8c */ /* 0x0003e8000d800004 */
[----:B------:R1:W-:Y:S02]  /*0ae0*/  ATOMS.POPC.INC.32 RZ, [R14+UR4] ;  /* 0x000000000eff7f8c */ /* 0x0003e4000d800004 */
.L_x_7:
[----:B------:R-:W-:Y:S05]  /*0af0*/  BSYNC.RECONVERGENT B0 ;  /* 0x0000000000007941 */ /* 0x000fea0003800200 */
.L_x_6:
[----:B------:R-:W-:Y:S05]  /*0b00*/  @!P2 BRA `(.L_x_0) ;  /* 0x000000000040a947 */ /* 0x000fea0003800000 */
[----:B------:R-:W0:Y:S01]  /*0b10*/  LDC.64 R2, c[0x0][0x380] ;  /* 0x0000e000ff027b82 */ /* 0x000e220000000a00 */
[----:B------:R-:W-:Y:S02]  /*0b20*/  IMAD.MOV R9, RZ, RZ, -R9 ;  /* 0x000000ffff097224 */ /* 0x000fe400078e0a09 */
[----:B01----:R-:W-:-:S04]  /*0b30*/  IMAD.WIDE.U32 R10, R10, 0x4, R2 ;  /* 0x000000040a0a7825 */ /* 0x003fc800078e0002 */
[----:B------:R-:W-:-:S07]  /*0b40*/  IMAD.MOV.U32 R12, RZ, RZ, R10 ;  /* 0x000000ffff0c7224 */ /* 0x000fce00078e000a */
.L_x_8:
[----:B------:R-:W-:Y:S02]  /*0b50*/  IMAD.MOV.U32 R2, RZ, RZ, R12 ;  /* 0x000000ffff027224 */ /* 0x000fe400078e000c */
[----:B------:R-:W-:-:S05]  /*0b60*/  IMAD.MOV.U32 R3, RZ, RZ, R11 ;  /* 0x000000ffff037224 */ /* 0x000fca00078e000b */
[----:B--2---:R-:W2:Y:S01]  /*0b70*/  LDG.E R2, desc[UR8][R2.64] ;  /* 0x0000000802027981 */ /* 0x004ea2000c1e1900 */
[----:B------:R-:W-:Y:S01]  /*0b80*/  VIADD R9, R9, 0x1 ;  /* 0x0000000109097836 */ /* 0x000fe20000000000 */
[----:B------:R-:W-:Y:S01]  /*0b90*/  IADD3 R12, P2, PT, R12, 0x80, RZ ;  /* 0x000000800c0c7810 */ /* 0x000fe20007f5e0ff */
[----:B------:R-:W-:Y:S05]  /*0ba0*/  YIELD ;  /* 0x0000000000007946 */ /* 0x000fea0003800000 */
[----:B------:R-:W-:Y:S01]  /*0bb0*/  ISETP.NE.AND P1, PT, R9, RZ, PT ;  /* 0x000000ff0900720c */ /* 0x000fe20003f25270 */
[----:B------:R-:W-:Y:S02]  /*0bc0*/  IMAD.X R11, RZ, RZ, R11, P2 ;  /* 0x000000ffff0b7224 */ /* 0x000fe400010e060b */
[----:B--2---:R-:W-:-:S05]  /*0bd0*/  IMAD.SHL.U32 R10, R2, 0x4, RZ ;  /* 0x00000004020a7824 */ /* 0x004fca00078e00ff */
[----:B------:R-:W-:-:S05]  /*0be0*/  LOP3.LUT R10, R10, 0x3c, RZ, 0xc0, !PT ;  /* 0x0000003c0a0a7812 */ /* 0x000fca00078ec0ff */
[----:B------:R2:W-:Y:S01]  /*0bf0*/  ATOMS.POPC.INC.32 RZ, [R10+UR4] ;  /* 0x000000000aff7f8c */ /* 0x0005e2000d800004 */
[----:B------:R-:W-:Y:S05]  /*0c00*/  @P1 BRA `(.L_x_8) ;  /* 0xfffffffc00d01947 */ /* 0x000fea000383ffff */
.L_x_0:
[----:B------:R-:W3:Y:S01]  /*0c10*/  LDC.64 R2, c[0x0][0x390] ;  /* 0x0000e400ff027b82 */ /* 0x000ee20000000a00 */
[----:B------:R-:W-:Y:S01]  /*0c20*/  IMAD.SHL.U32 R9, R8, 0x10, RZ ;  /* 0x0000001008097824 */ /* 0x000fe200078e00ff */
[----:B------:R-:W-:Y:S05]  /*0c30*/  WARPSYNC.ALL ;  /* 0x0000000000007948 */ /* 0x000fea0003800000 */
[----:B------:R-:W-:Y:S01]  /*0c40*/  BSSY.RECONVERGENT B0, `(.L_x_9) ;  /* 0x0000023000007945 */ /* 0x000fe20003800200 */
[----:B---3--:R-:W-:-:S04]  /*0c50*/  IMAD.WIDE.U32 R2, R9, 0x4, R2 ;  /* 0x0000000409027825 */ /* 0x008fc800078e0002 */
[----:B012---:R-:W-:Y:S01]  /*0c60*/  IMAD.WIDE.U32 R10, R5, 0x4, R2 ;  /* 0x00000004050a7825 */ /* 0x007fe200078e0002 */
[----:B------:R-:W-:Y:S06]  /*0c70*/  BAR.SYNC.DEFER_BLOCKING 0x0 ;  /* 0x0000000000007b1d */ /* 0x000fec0000010000 */
[----:B------:R-:W-:Y:S05]  /*0c80*/  @P0 BRA `(.L_x_10) ;  /* 0x0000000000780947 */ /* 0x000fea0003800000 */
[----:B------:R-:W0:Y:S01]  /*0c90*/  LDS R16, [R7] ;  /* 0x0000000007107984 */ /* 0x000e220000000800 */
[----:B------:R-:W-:Y:S01]  /*0ca0*/  IMAD.MOV.U32 R9, RZ, RZ, -0x80000000 ;  /* 0x80000000ff097424 */ /* 0x000fe200078e00ff */
[----:B------:R-:W-:-:S04]  /*0cb0*/  ISETP.NE.AND P0, PT, R8, RZ, PT ;  /* 0x000000ff0800720c */ /* 0x000fc80003f05270 */
[----:B------:R-:W-:-:S04]  /*0cc0*/  SEL R9, R9, 0x40000000, !P0 ;  /* 0x4000000009097807 */ /* 0x000fc80004000000 */
[----:B0-----:R-:W-:-:S05]  /*0cd0*/  LOP3.LUT R9, R16, R9, RZ, 0xfc, !PT ;  /* 0x0000000910097212 */ /* 0x001fca00078efcff */
[----:B------:R0:W-:Y:S01]  /*0ce0*/  STG.E desc[UR8][R10.64], R9 ;  /* 0x000000090a007986 */ /* 0x0001e2000c101908 */
[----:B------:R-:W-:Y:S05]  /*0cf0*/  @!P0 BRA `(.L_x_11) ;  /* 0x0000000000548947 */ /* 0x000fea0003800000 */
[----:B------:R-:W1:Y:S01]  /*0d00*/  LDC.64 R12, c[0x0][0x390] ;  /* 0x0000e400ff0c7b82 */ /* 0x000e620000000a00 */
[----:B------:R-:W-:Y:S01]  /*0d10*/  BSSY.RECONVERGENT B1, `(.L_x_11) ;  /* 0x0000013000017945 */ /* 0x000fe20003800200 */
[----:B------:R-:W-:-:S07]  /*0d20*/  VIADD R18, R8, 0xffffffff ;  /* 0xffffffff08127836 */ /* 0x000fce0000000000 */
.L_x_13:
[----:B------:R-:W-:-:S04]  /*0d30*/  IMAD R15, R18, 0x10, R5 ;  /* 0x00000010120f7824 */ /* 0x000fc800078e0205 */
[----:B-1----:R-:W-:-:S06]  /*0d40*/  IMAD.WIDE.U32 R14, R15, 0x4, R12 ;  /* 0x000000040f0e7825 */ /* 0x002fcc00078e000c */
[----:B------:R-:W2:Y:S02]  /*0d50*/  LDG.E R14, desc[UR8][R14.64] ;  /* 0x000000080e0e7981 */ /* 0x000ea4000c1e1900 */
[----:B--2---:R-:W-:-:S13]  /*0d60*/  ISETP.GT.AND P0, PT, R14, -0x1, PT ;  /* 0xffffffff0e00780c */ /* 0x004fda0003f04270 */
[----:B------:R-:W-:Y:S05]  /*0d70*/  @!P0 BRA `(.L_x_12) ;  /* 0x0000000000288947 */ /* 0x000fea0003800000 */
[----:B------:R-:W-:Y:S02]  /*0d80*/  SHF.R.U32.HI R7, RZ, 0x1e, R14 ;  /* 0x0000001eff077819 */ /* 0x000fe4000001160e */
[----:B0-----:R-:W-:Y:S02]  /*0d90*/  LOP3.LUT R9, R14, 0x3fffffff, RZ, 0xc0, !PT ;  /* 0x3fffffff0e097812 */ /* 0x001fe400078ec0ff */
[----:B------:R-:W-:-:S04]  /*0da0*/  LOP3.LUT R7, R7, 0x1, RZ, 0xc0, !PT ;  /* 0x0000000107077812 */ /* 0x000fc800078ec0ff */
[----:B------:R-:W-:Y:S01]  /*0db0*/  ISETP.NE.U32.AND P0, PT, R7, 0x1, PT ;  /* 0x000000010700780c */ /* 0x000fe20003f05070 */
[----:B------:R-:W-:-:S03]  /*0dc0*/  IMAD.IADD R18, R18, 0x1, -R7 ;  /* 0x0000000112127824 */ /* 0x000fc600078e0a07 */
[----:B------:R-:W-:Y:S02]  /*0dd0*/  SEL R9, R9, RZ, !P0 ;  /* 0x000000ff09097207 */ /* 0x000fe40004000000 */
[----:B------:R-:W-:-:S03]  /*0de0*/  ISETP.GT.AND P1, PT, R18, -0x1, PT ;  /* 0xffffffff1200780c */ /* 0x000fc60003f24270 */
[----:B------:R-:W-:-:S10]  /*0df0*/  IMAD.IADD R16, R9, 0x1, R16 ;  /* 0x0000000109107824 */ /* 0x000fd400078e0210 */
[----:B------:R-:W-:Y:S05]  /*0e00*/  @P1 BRA `(.L_x_13) ;  /* 0xfffffffc00c81947 */ /* 0x000fea000383ffff */
[----:B------:R-:W-:Y:S05]  /*0e10*/  BRA `(.L_x_14) ;  /* 0x0000000000087947 */ /* 0x000fea0003800000 */
.L_x_12:
[----:B------:R-:W-:-:S05]  /*0e20*/  LOP3.LUT R7, R14, 0x3fffffff, RZ, 0xc0, !PT ;  /* 0x3fffffff0e077812 */ /* 0x000fca00078ec0ff */
[----:B------:R-:W-:-:S07]  /*0e30*/  IMAD.IADD R16, R7, 0x1, R16 ;  /* 0x0000000107107824 */ /* 0x000fce00078e0210 */
.L_x_14:
[----:B------:R-:W-:Y:S05]  /*0e40*/  BSYNC.RECONVERGENT B1 ;  /* 0x0000000000017941 */ /* 0x000fea0003800200 */
.L_x_11:
[----:B------:R-:W-:-:S05]  /*0e50*/  LOP3.LUT R7, R16, 0x80000000, RZ, 0xfc, !PT ;  /* 0x8000000010077812 */ /* 0x000fca00078efcff */
[----:B------:R1:W-:Y:S02]  /*0e60*/  STG.E desc[UR8][R10.64], R7 ;  /* 0x000000070a007986 */ /* 0x0003e4000c101908 */
.L_x_10:
[----:B------:R-:W-:Y:S05]  /*0e70*/  BSYNC.RECONVERGENT B0 ;  /* 0x0000000000007941 */ /* 0x000fea0003800200 */
.L_x_9:
[----:B------:R-:W-:-:S05]  /*0e80*/  CS2R.32 R12, SR_CgaSize ;  /* 0x00000000000c7805 */ /* 0x000fca0000008a00 */
[----:B------:R-:W-:-:S06]  /*0e90*/  IMAD R12, R12, -0xa0, RZ ;  /* 0xffffff600c0c7824 */ /* 0x000fcc00078e02ff */
[----:B------:R-:W2:Y:S01]  /*0ea0*/  LDC R12, c[0x0][R12+0x258] ;  /* 0x000096000c0c7b82 */ /* 0x000ea20000000800 */
[----:B------:R-:W-:Y:S01]  /*0eb0*/  UIADD3 UR4, UPT, UPT, UR10, -0x1, URZ ;  /* 0xffffffff0a047890 */ /* 0x000fe2000fffe0ff */
[----:B------:R-:W-:Y:S01]  /*0ec0*/  ISETP.GT.U32.AND P1, PT, R5, 0xf, PT ;  /* 0x0000000f0500780c */ /* 0x000fe20003f24070 */
[----:B------:R-:W-:Y:S01]  /*0ed0*/  USHF.L.U32 UR7, UR10, 0x4, URZ ;  /* 0x000000040a077899 */ /* 0x000fe200080006ff */
[----:B------:R-:W-:Y:S03]  /*0ee0*/  BSSY B0, `(.L_x_15) ;  /* 0x0000019000007945 */ /* 0x000fe60003800000 */
[----:B------:R-:W-:Y:S02]  /*0ef0*/  ISETP.NE.OR P1, PT, R8, UR4, P1 ;  /* 0x0000000408007c0c */ /* 0x000fe40008f25670 */
[----:B------:R-:W-:-:S05]  /*0f00*/  CS2R.32 R13, SR_CgaSize ;  /* 0x00000000000d7805 */ /* 0x000fca0000008a00 */
[----:B------:R-:W-:-:S06]  /*0f10*/  IMAD R13, R13, -0xa0, RZ ;  /* 0xffffff600d0d7824 */ /* 0x000fcc00078e02ff */
[----:B------:R-:W3:Y:S01]  /*0f20*/  LDC R13, c[0x0][R13+0x254] ;  /* 0x000095000d0d7b82 */ /* 0x000ee20000000800 */
[----:B--2---:R-:W-:-:S04]  /*0f30*/  ISETP.NE.U32.AND P0, PT, R12, RZ, PT ;  /* 0x000000ff0c00720c */ /* 0x004fc80003f05070 */
[----:B---3--:R-:W-:Y:S01]  /*0f40*/  ISETP.NE.AND.EX P0, PT, R13, RZ, PT, P0 ;  /* 0x000000ff0d00720c */ /* 0x008fe20003f05300 */
[----:B------:R-:W-:-:S12]  /*0f50*/  @P1 BRA `(.L_x_16) ;  /* 0x0000000000441947 */ /* 0x000fd80003800000 */
[----:B01----:R-:W2:Y:S01]  /*0f60*/  LDG.E R10, desc[UR8][R10.64] ;  /* 0x000000080a0a7981 */ /* 0x003ea2000c1e1900 */
[----:B------:R-:W0:Y:S01]  /*0f70*/  LDCU.64 UR4, c[0x0][0x390] ;  /* 0x00007200ff0477ac */ /* 0x000e220008000a00 */
[----:B------:R-:W-:Y:S01]  /*0f80*/  IADD3 R14, P1, PT, R5, UR7, RZ ;  /* 0x00000007050e7c10 */ /* 0x000fe2000ff3e0ff */
[----:B------:R-:W-:-:S04]  /*0f90*/  IMAD.MOV.U32 R7, RZ, RZ, R5 ;  /* 0x000000ffff077224 */ /* 0x000fc800078e0005 */
[----:B------:R-:W-:Y:S01]  /*0fa0*/  IMAD.X R15, RZ, RZ, RZ, P1 ;  /* 0x000000ffff0f7224 */ /* 0x000fe200008e06ff */
[----:B0-----:R-:W-:-:S04]  /*0fb0*/  LEA R9, P2, R14, UR4, 0x2 ;  /* 0x000000040e097c11 */ /* 0x001fc8000f8410ff */
[----:B------:R-:W-:Y:S02]  /*0fc0*/  LEA.HI.X R14, R14, UR5, R15, 0x2, P2 ;  /* 0x000000050e0e7c11 */ /* 0x000fe400090f140f */
[----:B--2---:R-:W-:-:S07]  /*0fd0*/  LOP3.LUT R17, R10, 0x3fffffff, RZ, 0xc0, !PT ;  /* 0x3fffffff0a117812 */ /* 0x004fce00078ec0ff */
.L_x_17:
[----:B------:R-:W-:Y:S01]  /*0fe0*/  VIADD R7, R7, 0x1 ;  /* 0x0000000107077836 */ /* 0x000fe20000000000 */
[----:B------:R-:W-:Y:S05]  /*0ff0*/  YIELD ;  /* 0x0000000000007946 */ /* 0x000fea0003800000 */
[----:B------:R-:W-:Y:S01]  /*1000*/  ISETP.NE.AND P1, PT, R7, 0x10, PT ;  /* 0x000000100700780c */ /* 0x000fe20003f25270 */
[----:B--2---:R-:W-:Y:S02]  /*1010*/  IMAD.MOV.U32 R10, RZ, RZ, R9 ;  /* 0x000000ffff0a7224 */ /* 0x004fe400078e0009 */
[----:B------:R-:W-:Y:S01]  /*1020*/  IMAD.MOV.U32 R11, RZ, RZ, R14 ;  /* 0x000000ffff0b7224 */ /* 0x000fe200078e000e */
[----:B------:R-:W-:-:S04]  /*1030*/  IADD3 R9, P2, PT, R9, 0x4, RZ ;  /* 0x0000000409097810 */ /* 0x000fc80007f5e0ff */
[----:B-----5:R2:W5:Y:S01]  /*1040*/  ATOMG.E.ADD.STRONG.GPU PT, RZ, desc[UR8][R10.64], R17 ;  /* 0x800000110aff79a8 */ /* 0x02056200081ef108 */
[----:B------:R-:W-:-:S04]  /*1050*/  IMAD.X R14, RZ, RZ, R14, P2 ;  /* 0x000000ffff0e7224 */ /* 0x000fc800010e060e */
[----:B------:R-:W-:Y:S05]  /*1060*/  @P1 BRA `(.L_x_17) ;  /* 0xfffffffc00dc1947 */ /* 0x000fea000383ffff */
.L_x_16:
[----:B------:R-:W-:Y:S05]  /*1070*/  BSYNC B0 ;  /* 0x0000000000007941 */ /* 0x000fea0003800000 */
.L_x_15:
[----:B------:R-:W-:Y:S05]  /*1080*/  @P0 BRA `(.L_x_18) ;  /* 0x0000000000040947 */ /* 0x000fea0003800000 */
[----:B------:R-:W-:Y:S05]  /*1090*/  BPT.TRAP 0x1 ;  /* 0x000000040000795c */ /* 0x000fea0000300000 */
.L_x_18:
[----:B------:R-:W-:-:S03]  /*10a0*/  UMOV UR4, 0xffffffff ;  /* 0xffffffff00047882 */ /* 0x000fc60000000000 */
[----:B------:R-:W-:Y:S05]  /*10b0*/  BRA.DIV UR4, `(.L_x_19) ;  /* 0x0000000e04cc7947 */ /* 0x000fea000b800000 */
[----:B------:R-:W-:Y:S06]  /*10c0*/  BAR.SYNC.DEFER_BLOCKING 0x0 ;  /* 0x0000000000007b1d */ /* 0x000fec0000010000 */
.L_x_39:
[----:B012---:R-:W0:Y:S01]  /*10d0*/  S2R R10, SR_TID.Y ;  /* 0x00000000000a7919 */ /* 0x007e220000002200 */
[----:B------:R-:W-:Y:S01]  /*10e0*/  BSSY B0, `(.L_x_20) ;  /* 0x0000026000007945 */ /* 0x000fe20003800000 */
[----:B------:R-:W1:Y:S01]  /*10f0*/  S2R R14, SR_TID.Z ;  /* 0x00000000000e7919 */ /* 0x000e620000002300 */
[----:B0-----:R-:W-:-:S05]  /*1100*/  IMAD.IADD R7, R5, 0x1, R10 ;  /* 0x0000000105077824 */ /* 0x001fca00078e020a */
[----:B-1----:R-:W-:-:S13]  /*1110*/  LOP3.LUT P0, RZ, R7, R14, RZ, 0xfc, !PT ;  /* 0x0000000e07ff7212 */ /* 0x002fda000780fcff */
[----:B------:R-:W-:Y:S05]  /*1120*/  @P0 BRA `(.L_x_21) ;  /* 0x0000000000840947 */ /* 0x000fea0003800000 */
[----:B------:R-:W0:Y:S01]  /*1130*/  S2R R7, SR_CTAID.Y ;  /* 0x0000000000077919 */ /* 0x000e220000002600 */
[----:B------:R-:W1:Y:S01]  /*1140*/  LDCU UR4, c[0x0][0x374] ;  /* 0x00006e80ff0477ac */ /* 0x000e620008000800 */
[----:B------:R-:W2:Y:S01]  /*1150*/  S2R R9, SR_CTAID.Z ;  /* 0x0000000000097919 */ /* 0x000ea20000002700 */
[----:B------:R-:W3:Y:S01]  /*1160*/  LDCU UR5, c[0x0][0x378] ;  /* 0x00006f00ff0577ac */ /* 0x000ee20008000800 */
[----:B------:R-:W4:Y:S01]  /*1170*/  S2R R11, SR_LANEID ;  /* 0x00000000000b7919 */ /* 0x000f220000000000 */
[----:B------:R-:W-:Y:S01]  /*1180*/  VOTEU.ANY UR11, UPT, PT ;  /* 0x00000000000b7886 */ /* 0x000fe200038e0100 */
[----:B------:R-:W-:Y:S01]  /*1190*/  UIADD3 UR6, UPT, UPT, URZ, -UR10, URZ ;  /* 0x8000000aff067290 */ /* 0x000fe2000fffe0ff */
[----:B------:R-:W4:Y:S03]  /*11a0*/  FLO.U32 R10, UR11 ;  /* 0x0000000b000a7d00 */ /* 0x000f2600080e0000 */
[----:B-1----:R-:W-:-:S04]  /*11b0*/  UIMAD UR4, UR6, UR4, URZ ;  /* 0x00000004060472a4 */ /* 0x002fc8000f8e02ff */
[----:B---3--:R-:W-:Y:S01]  /*11c0*/  UIMAD UR4, UR5, UR4, -0x7fffffff ;  /* 0x80000001050474a4 */ /* 0x008fe2000f8e0204 */
[----:B0-----:R-:W-:Y:S02]  /*11d0*/  IMAD.IADD R8, R8, 0x1, R7 ;  /* 0x0000000108087824 */ /* 0x001fe400078e0207 */
[----:B------:R-:W0:Y:S01]  /*11e0*/  POPC R7, UR11 ;  /* 0x0000000b00077d09 */ /* 0x000e220008000000 */
[----:B--2---:R-:W-:Y:S01]  /*11f0*/  IMAD.MOV R9, RZ, RZ, -R9 ;  /* 0x000000ffff097224 */ /* 0x004fe200078e0a09 */
[----:B----4-:R-:W-:-:S04]  /*1200*/  ISETP.EQ.U32.AND P0, PT, R10, R11, PT ;  /* 0x0000000b0a00720c */ /* 0x010fc80003f02070 */
[----:B------:R-:W-:-:S13]  /*1210*/  ISETP.NE.AND P1, PT, R8, R9, PT ;  /* 0x000000090800720c */ /* 0x000fda0003f25270 */
[----:B------:R-:W-:Y:S01]  /*1220*/  VOTEU.ANY UP0, P1 ;  /* 0x0000000000ff7886 */ /* 0x000fe20000800100 */
[----:B------:R-:W-:-:S06]  /*1230*/  USEL UR4, UR4, 0x1, !UP0 ;  /* 0x0000000104047887 */ /* 0x000fcc000c000000 */
[----:B0-----:R-:W-:Y:S01]  /*1240*/  IMAD R9, R7, UR4, RZ ;  /* 0x0000000407097c24 */ /* 0x001fe2000f8e02ff */
[----:B------:R-:W-:Y:S06]  /*1250*/  @P0 MEMBAR.ALL.GPU ;  /* 0x0000000000000992 */ /* 0x000fec000000a000 */
[----:B------:R-:W-:-:S00]  /*1260*/  @P0 ERRBAR ;  /* 0x00000000000009ab */ /* 0x000fc00000000000 */
[----:B------:R-:W-:Y:S06]  /*1270*/  @P0 CGAERRBAR ;  /* 0x00000000000005ab */ /* 0x000fec0000000000 */
[----:B------:R-:W2:Y:S01]  /*1280*/  @P0 ATOM.E.ADD.STRONG.GPU PT, R9, desc[UR8][R12.64+0x4], R9 ;  /* 0x800004090c09098a */ /* 0x000ea200081ef108 */
[----:B------:R-:W0:Y:S02]  /*1290*/  S2R R8, SR_LTMASK ;  /* 0x0000000000087919 */ /* 0x000e240000003900 */
[----:B0-----:R-:W-:-:S06]  /*12a0*/  LOP3.LUT R8, R8, UR11, RZ, 0xc0, !PT ;  /* 0x0000000b08087c12 */ /* 0x001fcc000f8ec0ff */
[----:B------:R-:W0:Y:S01]  /*12b0*/  POPC R8, R8 ;  /* 0x0000000800087309 */ /* 0x000e220000000000 */
[----:B--2---:R-:W0:Y:S02]  /*12c0*/  SHFL.IDX PT, R7, R9, R10, 0x1f ;  /* 0x00001f0a09077589 */ /* 0x004e2400000e0000 */
[----:B0-----:R-:W-:-:S07]  /*12d0*/  IMAD R7, R8, UR4, R7 ;  /* 0x0000000408077c24 */ /* 0x001fce000f8e0207 */
.L_x_22:
[----:B------:R-:W2:Y:S04]  /*12e0*/  LD.E.STRONG.GPU R8, desc[UR8][R12.64+0x4] ;  /* 0x000004080c087980 */ /* 0x000ea8000c10f900 */
[----:B--2---:R-:W-:Y:S01]  /*12f0*/  CCTL.IVALL ;  /* 0x00000000ff00798f */ /* 0x004fe20002000000 */
[----:B------:R-:W-:Y:S05]  /*1300*/  YIELD ;  /* 0x0000000000007946 */ /* 0x000fea0003800000 */
[----:B------:R-:W-:-:S04]  /*1310*/  LOP3.LUT R8, R8, R7, RZ, 0x3c, !PT ;  /* 0x0000000708087212 */ /* 0x000fc800078e3cff */
[----:B------:R-:W-:-:S13]  /*1320*/  ISETP.GT.AND P0, PT, R8, -0x1, PT ;  /* 0xffffffff0800780c */ /* 0x000fda0003f04270 */
[----:B------:R-:W-:Y:S05]  /*1330*/  @P0 BRA `(.L_x_22) ;  /* 0xfffffffc00e80947 */ /* 0x000fea000383ffff */
.L_x_21:
[----:B------:R-:W-:Y:S05]  /*1340*/  BSYNC B0 ;  /* 0x0000000000007941 */ /* 0x000fea0003800000 */
.L_x_20:
[----:B------:R-:W-:-:S03]  /*1350*/  UMOV UR4, 0xffffffff ;  /* 0xffffffff00047882 */ /* 0x000fc60000000000 */
[----:B------:R-:W-:Y:S05]  /*1360*/  BRA.DIV UR4, `(.L_x_23) ;  /* 0x0000000e04507947 */ /* 0x000fea000b800000 */
[----:B------:R-:W-:Y:S06]  /*1370*/  BAR.SYNC.DEFER_BLOCKING 0x0 ;  /* 0x0000000000007b1d */ /* 0x000fec0000010000 */
.L_x_42:
[----:B------:R-:W0:Y:S02]  /*1380*/  LDC R11, c[0x0][0x388] ;  /* 0x0000e200ff0b7b82 */ /* 0x000e240000000800 */
[----:B0-----:R-:W-:-:S04]  /*1390*/  ISETP.GE.U32.AND P0, PT, R4, R11, PT ;  /* 0x0000000b0400720c */ /* 0x001fc80003f06070 */
[----:B------:R-:W-:Y:S01]  /*13a0*/  ISETP.EQ.OR P0, PT, R4, -0x20, P0 ;  /* 0xffffffe00400780c */ /* 0x000fe20000702670 */
[----:B------:R-:W-:Y:S06]  /*13b0*/  MEMBAR.SC.GPU ;  /* 0x0000000000007992 */ /* 0x000fec0000002000 */
[----:B------:R-:W-:-:S00]  /*13c0*/  ERRBAR ;  /* 0x00000000000079ab */ /* 0x000fc00000000000 */
[----:B------:R-:W-:Y:S06]  /*13d0*/  CGAERRBAR ;  /* 0x00000000000075ab */ /* 0x000fec0000000000 */
[----:B------:R-:W-:Y:S01]  /*13e0*/  CCTL.IVALL ;  /* 0x00000000ff00798f */ /* 0x000fe20002000000 */
[----:B------:R-:W-:Y:S05]  /*13f0*/  @P0 EXIT ;  /* 0x000000000000094d */ /* 0x000fea0003800000 */
[----:B------:R-:W-:Y:S01]  /*1400*/  VIMNMX.U32 R11, PT, PT, R6, R11, PT ;  /* 0x0000000b060b7248 */ /* 0x000fe20003fe0000 */
[----:B------:R-:W0:Y:S01]  /*1410*/  LDC R18, c[0x0][0x360] ;  /* 0x0000d800ff127b82 */ /* 0x000e220000000800 */
[----:B------:R-:W-:Y:S02]  /*1420*/  IMAD.MOV.U32 R10, RZ, RZ, R4 ;  /* 0x000000ffff0a7224 */ /* 0x000fe400078e0004 */
[----:B------:R-:W-:-:S04]  /*1430*/  VIADDMNMX.U32 R17, R4, 0x1, R11, !PT ;  /* 0x0000000104117846 */ /* 0x000fc8000780000b */
[----:B------:R-:W-:-:S13]  /*1440*/  LOP3.LUT P0, R13, R17, 0x3, RZ, 0xc0, !PT ;  /* 0x00000003110d7812 */ /* 0x000fda000780c0ff */
[----:B------:R-:W-:Y:S05]  /*1450*/  @!P0 BRA `(.L_x_24) ;  /* 0x0000000000ac8947 */ /* 0x000fea0003800000 */
[----:B------:R-:W1:Y:S01]  /*1460*/  LDC.64 R8, c[0x0][0x380] ;  /* 0x0000e000ff087b82 */ /* 0x000e620000000a00 */
[----:B------:R-:W-:Y:S01]  /*1470*/  BSSY.RECONVERGENT B0, `(.L_x_24) ;  /* 0x0000029000007945 */ /* 0x000fe20003800200 */
[--C-:B------:R-:W-:Y:S02]  /*1480*/  IMAD.IADD R10, R4, 0x1, R13.reuse ;  /* 0x00000001040a7824 */ /* 0x100fe400078e020d */
[----:B------:R-:W-:-:S04]  /*1490*/  IMAD.MOV R16, RZ, RZ, -R13 ;  /* 0x000000ffff107224 */ /* 0x000fc800078e0a0d */
[----:B------:R-:W2:Y:S01]  /*14a0*/  LDC.64 R6, c[0x0][0x398] ;  /* 0x0000e600ff067b82 */ /* 0x000ea20000000a00 */
[----:B-1----:R-:W-:-:S07]  /*14b0*/  IMAD.WIDE.U32 R8, R4, 0x4, R8 ;  /* 0x0000000404087825 */ /* 0x002fce00078e0008 */
.L_x_27:
[----:B0-----:R-:W3:Y:S01]  /*14c0*/  LDG.E R19, desc[UR8][R8.64] ;  /* 0x0000000808137981 */ /* 0x001ee2000c1e1900 */
[----:B------:R-:W-:Y:S01]  /*14d0*/  VIADD R16, R16, 0x1 ;  /* 0x0000000110107836 */ /* 0x000fe20000000000 */
[----:B0-----:R-:W-:Y:S02]  /*14e0*/  LOP3.LUT R13, R18, 0xffff, RZ, 0xc0, !PT ;  /* 0x0000ffff120d7812 */ /* 0x001fe400078ec0ff */
[----:B------:R-:W-:Y:S02]  /*14f0*/  MOV R12, 0x1530 ;  /* 0x00001530000c7802 */ /* 0x000fe40000000f00 */
[----:B------:R-:W-:Y:S02]  /*1500*/  ISETP.NE.AND P0, PT, R16, RZ, PT ;  /* 0x000000ff1000720c */ /* 0x000fe40003f05270 */
[----:B---3--:R-:W-:-:S11]  /*1510*/  LOP3.LUT R19, R19, 0xf, RZ, 0xc0, !PT ;  /* 0x0000000f13137812 */ /* 0x008fd600078ec0ff */
[----:B--2--5:R-:W-:Y:S05]  /*1520*/  CALL.REL.NOINC `($__internal_0_$__cuda_sm20_rem_u16) ;  /* 0x0000000c00107944 */ /* 0x024fea0003c00000 */
[----:B------:R-:W-:Y:S01]  /*1530*/  LOP3.LUT R12, R15, 0xffff, RZ, 0xc0, !PT ;  /* 0x0000ffff0f0c7812 */ /* 0x000fe200078ec0ff */
[----:B------:R-:W-:Y:S03]  /*1540*/  BSSY.RECONVERGENT B1, `(.L_x_25) ;  /* 0x0000018000017945 */ /* 0x000fe60003800200 */
[----:B------:R-:W-:-:S13]  /*1550*/  ISETP.NE.AND P1, PT, R5, R12, PT ;  /* 0x0000000c0500720c */ /* 0x000fda0003f25270 */
[----:B------:R-:W-:Y:S05]  /*1560*/  @P1 BRA `(.L_x_26) ;  /* 0x0000000000541947 */ /* 0x000fea0003800000 */
[----:B------:R-:W-:-:S05]  /*1570*/  IMAD.WIDE.U32 R12, R19, 0x4, R2 ;  /* 0x00000004130c7825 */ /* 0x000fca00078e0002 */
[----:B------:R-:W2:Y:S01]  /*1580*/  LDG.E R20, desc[UR8][R12.64] ;  /* 0x000000080c147981 */ /* 0x000ea2000c1e1900 */
[----:B------:R-:W-:-:S13]  /*1590*/  ISETP.NE.AND P1, PT, R19, RZ, PT ;  /* 0x000000ff1300720c */ /* 0x000fda0003f25270 */
[----:B------:R-:W0:Y:S01]  /*15a0*/  @P1 LDC.64 R14, c[0x0][0x390] ;  /* 0x0000e400ff0e1b82 */ /* 0x000e220000000a00 */
[----:B------:R-:W-:-:S05]  /*15b0*/  @P1 VIADD R19, R19, 0xffffffff ;  /* 0xffffffff13131836 */ /* 0x000fca0000000000 */
[----:B------:R-:W-:-:S05]  /*15c0*/  @P1 IADD3 R19, P2, PT, R19, UR7, RZ ;  /* 0x0000000713131c10 */ /* 0x000fca000ff5e0ff */
[----:B------:R-:W-:Y:S01]  /*15d0*/  @P1 IMAD.X R22, RZ, RZ, RZ, P2 ;  /* 0x000000ffff161224 */ /* 0x000fe200010e06ff */
[----:B0-----:R-:W-:-:S04]  /*15e0*/  @P1 LEA R14, P2, R19, R14, 0x2 ;  /* 0x0000000e130e1211 */ /* 0x001fc800078410ff */
[----:B------:R-:W-:Y:S01]  /*15f0*/  @P1 LEA.HI.X R15, R19, R15, R22, 0x2, P2 ;  /* 0x0000000f130f1211 */ /* 0x000fe200010f1416 */
[----:B------:R-:W-:Y:S02]  /*1600*/  IMAD.MOV.U32 R19, RZ, RZ, RZ ;  /* 0x000000ffff137224 */ /* 0x000fe400078e00ff */
[----:B--2---:R-:W-:-:S05]  /*1610*/  VIADD R25, R20, 0xffffffff ;  /* 0xffffffff14197836 */ /* 0x004fca0000000000 */
[----:B------:R0:W-:Y:S04]  /*1620*/  STG.E desc[UR8][R12.64], R25 ;  /* 0x000000190c007986 */ /* 0x0001e8000c101908 */
[----:B------:R-:W2:Y:S04]  /*1630*/  @P1 LDG.E R19, desc[UR8][R14.64] ;  /* 0x000000080e131981 */ /* 0x000ea8000c1e1900 */
[----:B------:R-:W3:Y:S01]  /*1640*/  LDG.E R23, desc[UR8][R8.64] ;  /* 0x0000000808177981 */ /* 0x000ee2000c1e1900 */
[----:B------:R-:W1:Y:S01]  /*1650*/  LDCU UR4, c[0x0][0x2f8] ;  /* 0x00005f00ff0477ac */ /* 0x000e620008000800 */
[----:B------:R-:W-:Y:S01]  /*1660*/  LOP3.LUT R20, R25, 0x3fffffff, RZ, 0xc0, !PT ;  /* 0x3fffffff19147812 */ /* 0x000fe200078ec0ff */
[----:B-1----:R-:W-:-:S04]  /*1670*/  VIADD R22, R0, -UR4 ;  /* 0x8000000400167c36 */ /* 0x002fc80008000000 */
[----:B--2---:R-:W-:Y:S01]  /*1680*/  IMAD.IADD R21, R20, 0x1, R19 ;  /* 0x0000000114157824 */ /* 0x004fe200078e0213 */
[----:B------:R0:W-:Y:S03]  /*1690*/  STL [R22], R19 ;  /* 0x0000001316007387 */ /* 0x0001e60000100800 */
[----:B------:R-:W-:-:S05]  /*16a0*/  IMAD.WIDE.U32 R20, R21, 0x4, R6 ;  /* 0x0000000415147825 */ /* 0x000fca00078e0006 */
[----:B---3--:R0:W-:Y:S02]  /*16b0*/  STG.E desc[UR8][R20.64], R23 ;  /* 0x0000001714007986 */ /* 0x0081e4000c101908 */
.L_x_26:
[----:B------:R-:W-:Y:S05]  /*16c0*/  BSYNC.RECONVERGENT B1 ;  /* 0x0000000000017941 */ /* 0x000fea0003800200 */
.L_x_25:
[----:B------:R-:W-:-:S05]  /*16d0*/  IADD3 R8, P1, PT, R8, 0x4, RZ ;  /* 0x0000000408087810 */ /* 0x000fca0007f3e0ff */
[----:B------:R-:W-:Y:S01]  /*16e0*/  IMAD.X R9, RZ, RZ, R9, P1 ;  /* 0x000000ffff097224 */ /* 0x000fe200008e0609 */
[----:B------:R-:W-:Y:S07]  /*16f0*/  @P0 BRA `(.L_x_27) ;  /* 0xfffffffc00700947 */ /* 0x000fee000383ffff */
[----:B------:R-:W-:Y:S05]  /*1700*/  BSYNC.RECONVERGENT B0 ;  /* 0x0000000000007941 */ /* 0x000fea0003800200 */
.L_x_24:
[----:B------:R-:W-:-:S05]  /*1710*/  IMAD.IADD R17, R4, 0x1, -R17 ;  /* 0x0000000104117824 */ /* 0x000fca00078e0a11 */
[----:B------:R-:W-:-:S13]  /*1720*/  ISETP.GT.U32.AND P0, PT, R17, -0x4, PT ;  /* 0xfffffffc1100780c */ /* 0x000fda0003f04070 */
[----:B------:R-:W-:Y:S05]  /*1730*/  @P0 EXIT ;  /* 0x000000000000094d */ /* 0x000fea0003800000 */
[----:B------:R-:W1:Y:S08]  /*1740*/  LDC.64 R8, c[0x0][0x380] ;  /* 0x0000e000ff087b82 */ /* 0x000e700000000a00 */
[----:B------:R-:W2:Y:S01]  /*1750*/  LDC.64 R6, c[0x0][0x398] ;  /* 0x0000e600ff067b82 */ /* 0x000ea20000000a00 */
[----:B-1----:R-:W-:-:S03]  /*1760*/  IMAD.WIDE.U32 R8, R10, 0x4, R8 ;  /* 0x000000040a087825 */ /* 0x002fc600078e0008 */
[----:B------:R-:W-:-:S05]  /*1770*/  IADD3 R8, P0, PT, R8, 0x8, RZ ;  /* 0x0000000808087810 */ /* 0x000fca0007f1e0ff */
[----:B--2---:R-:W-:-:S08]  /*1780*/  IMAD.X R9, RZ, RZ, R9, P0 ;  /* 0x000000ffff097224 */ /* 0x004fd000000e0609 */
.L_x_36:
[----:B0-----:R-:W2:Y:S01]  /*1790*/  LDG.E R17, desc[UR8][R8.64+-0x8] ;  /* 0xfffff80808117981 */ /* 0x001ea2000c1e1900 */
[----:B------:R-:W-:Y:S01]  /*17a0*/  VIADD R10, R10, 0x4 ;  /* 0x000000040a0a7836 */ /* 0x000fe20000000000 */
[----:B0-----:R-:W-:Y:S02]  /*17b0*/  LOP3.LUT R13, R18, 0xffff, RZ, 0xc0, !PT ;  /* 0x0000ffff120d7812 */ /* 0x001fe400078ec0ff */
[----:B------:R-:W-:Y:S02]  /*17c0*/  MOV R12, 0x1810 ;  /* 0x00001810000c7802 */ /* 0x000fe40000000f00 */
[----:B------:R-:W-:Y:S02]  /*17d0*/  ISETP.GE.U32.AND P0, PT, R10, R11, PT ;  /* 0x0000000b0a00720c */ /* 0x000fe40003f06070 */
[----:B--2---:R-:W-:-:S05]  /*17e0*/  LOP3.LUT R17, R17, 0xf, RZ, 0xc0, !PT ;  /* 0x0000000f11117812 */ /* 0x004fca00078ec0ff */
[----:B------:R-:W-:-:S07]  /*17f0*/  IMAD.MOV.U32 R19, RZ, RZ, R17 ;  /* 0x000000ffff137224 */ /* 0x000fce00078e0011 */
[----:B-----5:R-:W-:Y:S05]  /*1800*/  CALL.REL.NOINC `($__internal_0_$__cuda_sm20_rem_u16) ;  /* 0x0000000800587944 */ /* 0x020fea0003c00000 */
        /* <DEDUP_REMOVED lines=13> */
[----:B--2---:R-:W-:Y:S02]  /*18e0*/  VIADD R21, R4, 0xffffffff ;  /* 0xffffffff04157836 */ /* 0x004fe40000000000 */
[----:B------:R-:W-:-:S03]  /*18f0*/  IMAD.MOV.U32 R4, RZ, RZ, RZ ;  /* 0x000000ffff047224 */ /* 0x000fc600078e00ff */
        /* <DEDUP_REMOVED lines=10> */
.L_x_29:
[----:B------:R-:W-:Y:S05]  /*19a0*/  BSYNC.RECONVERGENT B0 ;  /* 0x0000000000007941 */ /* 0x000fea0003800200 */
.L_x_28:
[----:B0-----:R-:W2:Y:S01]  /*19b0*/  LDG.E R17, desc[UR8][R8.64+-0x4] ;  /* 0xfffffc0808117981 */ /* 0x001ea2000c1e1900 */
[----:B------:R-:W-:Y:S02]  /*19c0*/  LOP3.LUT R13, R18, 0xffff, RZ, 0xc0, !PT ;  /* 0x0000ffff120d7812 */ /* 0x000fe400078ec0ff */
[----:B------:R-:W-:Y:S02]  /*19d0*/  MOV R12, 0x1a10 ;  /* 0x00001a10000c7802 */ /* 0x000fe40000000f00 */
[----:B--2---:R-:W-:-:S05]  /*19e0*/  LOP3.LUT R17, R17, 0xf, RZ, 0xc0, !PT ;  /* 0x0000000f11117812 */ /* 0x004fca00078ec0ff */
[----:B------:R-:W-:-:S07]  /*19f0*/  IMAD.MOV.U32 R19, RZ, RZ, R17 ;  /* 0x000000ffff137224 */ /* 0x000fce00078e0011 */
[----:B------:R-:W-:Y:S05]  /*1a00*/  CALL.REL.NOINC `($__internal_0_$__cuda_sm20_rem_u16) ;  /* 0x0000000400d87944 */ /* 0x000fea0003c00000 */
        /* <DEDUP_REMOVED lines=25> */
.L_x_31:
[----:B------:R-:W-:Y:S05]  /*1ba0*/  BSYNC.RECONVERGENT B0 ;  /* 0x0000000000007941 */ /* 0x000fea0003800200 */
.L_x_30:
        /* <DEDUP_REMOVED lines=31> */
.L_x_33:
[----:B------:R-:W-:Y:S05]  /*1da0*/  BSYNC.RECONVERGENT B0 ;  /* 0x0000000000007941 */ /* 0x000fea0003800200 */
.L_x_32:
        /* <DEDUP_REMOVED lines=31> */
.L_x_35:
[----:B------:R-:W-:Y:S05]  /*1fa0*/  BSYNC.RECONVERGENT B0 ;  /* 0x0000000000007941 */ /* 0x000fea0003800200 */
.L_x_34:
[----:B------:R-:W-:-:S05]  /*1fb0*/  IADD3 R8, P1, PT, R8, 0x10, RZ ;  /* 0x0000001008087810 */ /* 0x000fca0007f3e0ff */
[----:B------:R-:W-:Y:S01]  /*1fc0*/  IMAD.X R9, RZ, RZ, R9, P1 ;  /* 0x000000ffff097224 */ /* 0x000fe200008e0609 */
[----:B------:R-:W-:Y:S07]  /*1fd0*/  @!P0 BRA `(.L_x_36) ;  /* 0xfffffff400ec8947 */ /* 0x000fee000383ffff */
[----:B------:R-:W-:Y:S05]  /*1fe0*/  EXIT ;  /* 0x000000000000794d */ /* 0x000fea0003800000 */
.L_x_19:
[----:B------:R-:W-:Y:S01]  /*1ff0*/  BSSY B0, `(.L_x_37) ;  /* 0x000000a000007945 */ /* 0x000fe20003800000 */
[----:B012---:R-:W-:Y:S02]  /*2000*/  IMAD.MOV.U32 R10, RZ, RZ, 0x0 ;  /* 0x00000000ff0a7424 */ /* 0x007fe400078e00ff */
[----:B------:R-:W-:Y:S02]  /*2010*/  IMAD.MOV.U32 R9, RZ, RZ, 0x0 ;  /* 0x00000000ff097424 */ /* 0x000fe400078e00ff */
[----:B------:R-:W-:-:S07]  /*2020*/  IMAD.MOV.U32 R7, RZ, RZ, -0x1 ;  /* 0xffffffffff077424 */ /* 0x000fce00078e00ff */
[----:B-----5:R-:W-:Y:S05]  /*2030*/  WARPSYNC.COLLECTIVE.ALL `(.L_x_38) ;  /* 0x0000000000147948 */ /* 0x020fea0003c00000 */
[----:B------:R-:W-:-:S04]  /*2040*/  SHF.L.U32 R9, R9, 0x10, RZ ;  /* 0x0000001009097819 */ /* 0x000fc800000006ff */
[----:B------:R-:W-:-:S05]  /*2050*/  LOP3.LUT R9, R9, 0xf, R10, 0xf8, !PT ;  /* 0x0000000f09097812 */ /* 0x000fca00078ef80a */
[----:B------:R0:W-:Y:S02]  /*2060*/  BAR.SYNC.DEFER_BLOCKING R9, R9 ;  /* 0x000000090000731d */ /* 0x0001e40000010000 */
[----:B0-----:R-:W-:-:S04]  /*2070*/  SHF.R.U32 R9, R9, 0x10, RZ ;  /* 0x0000001009097819 */ /* 0x001fc800000016ff */
[----:B-----5:R-:W-:Y:S05]  /*2080*/  ENDCOLLECTIVE ;  /* 0x000000000000791b */ /* 0x020fea0003800000 */
.L_x_38:
[----:B------:R-:W-:Y:S05]  /*2090*/  BSYNC B0 ;  /* 0x0000000000007941 */ /* 0x000fea0003800000 */
.L_x_37:
[----:B------:R-:W-:Y:S05]  /*20a0*/  BRA `(.L_x_39) ;  /* 0xfffffff000087947 */ /* 0x000fea000383ffff */
.L_x_23:
[----:B------:R-:W-:Y:S01]  /*20b0*/  BSSY B0, `(.L_x_40) ;  /* 0x000000a000007945 */ /* 0x000fe20003800000 */
[----:B------:R-:W-:Y:S02]  /*20c0*/  IMAD.MOV.U32 R10, RZ, RZ, 0x0 ;  /* 0x00000000ff0a7424 */ /* 0x000fe400078e00ff */
        /* <DEDUP_REMOVED lines=8> */
.L_x_41:
[----:B------:R-:W-:Y:S05]  /*2150*/  BSYNC B0 ;  /* 0x0000000000007941 */ /* 0x000fea0003800000 */
.L_x_40:
[----:B------:R-:W-:Y:S05]  /*2160*/  BRA `(.L_x_42) ;  /* 0xfffffff000847947 */ /* 0x000fea000383ffff */
        .weak           $__internal_0_$__cuda_sm20_rem_u16
        .type           $__internal_0_$__cuda_sm20_rem_u16,@function
        .size           $__internal_0_$__cuda_sm20_rem_u16,(.L_x_44 - $__internal_0_$__cuda_sm20_rem_u16)
$__internal_0_$__cuda_sm20_rem_u16:
[----:B------:R-:W0:Y:S01]  /*2170*/  I2F.U16 R15, R13 ;  /* 0x0000000d000f7306 */ /* 0x000e220000101000 */
[----:B------:R-:W-:Y:S01]  /*2180*/  IMAD.MOV.U32 R14, RZ, RZ, 0x4b800000 ;  /* 0x4b800000ff0e7424 */ /* 0x000fe200078e00ff */
[C---:B0-----:R-:W-:Y:S02]  /*2190*/  FSETP.GEU.AND P2, PT, |R15|.reuse, 1.175494350822287508e-38, PT ;  /* 0x008000000f00780b */ /* 0x041fe40003f4e200 */
[----:B------:R-:W-:Y:S02]  /*21a0*/  FSETP.GT.AND P1, PT, |R15|, 8.50705917302346158658e+37, PT ;  /* 0x7e8000000f00780b */ /* 0x000fe40003f24200 */
[----:B------:R-:W-:-:S04]  /*21b0*/  FSEL R14, R14, 1, !P2 ;  /* 0x3f8000000e0e7808 */ /* 0x000fc80005000000 */
[----:B------:R-:W-:Y:S02]  /*21c0*/  FSEL R14, R14, 0.25, !P1 ;  /* 0x3e8000000e0e7808 */ /* 0x000fe40004800000 */
[----:B------:R-:W-:-:S03]  /*21d0*/  ISETP.NE.U32.AND P1, PT, R13, RZ, PT ;  /* 0x000000ff0d00720c */ /* 0x000fc60003f25070 */
[----:B------:R-:W-:Y:S02]  /*21e0*/  FMUL R20, R15, R14 ;  /* 0x0000000e0f147220 */ /* 0x000fe40000400000 */
[----:B------:R-:W-:Y:S08]  /*21f0*/  I2F.U16.RZ R15, R19 ;  /* 0x00000013000f7306 */ /* 0x000ff0000010d000 */
[----:B------:R-:W0:Y:S02]  /*2200*/  MUFU.RCP R21, R20 ;  /* 0x0000001400157308 */ /* 0x000e240000001000 */
[----:B0-----:R-:W-:-:S04]  /*2210*/  FMUL R21, R14, R21 ;  /* 0x000000150e157220 */ /* 0x001fc80000400000 */
[----:B------:R-:W-:-:S04]  /*2220*/  VIADD R14, R21, 0x2 ;  /* 0x00000002150e7836 */ /* 0x000fc80000000000 */
[----:B------:R-:W-:-:S06]  /*2230*/  FMUL.RZ R14, R15, R14 ;  /* 0x0000000e0f0e7220 */ /* 0x000fcc000040c000 */
[----:B------:R-:W0:Y:S02]  /*2240*/  F2I.U32.TRUNC.NTZ R14, R14 ;  /* 0x0000000e000e7305 */ /* 0x000e24000020f000 */
[----:B0-----:R-:W-:-:S05]  /*2250*/  LOP3.LUT R15, R14, 0xffff, RZ, 0xc0, !PT ;  /* 0x0000ffff0e0f7812 */ /* 0x001fca00078ec0ff */
[----:B------:R-:W-:-:S04]  /*2260*/  IMAD.MOV R22, RZ, RZ, -R15 ;  /* 0x000000ffff167224 */ /* 0x000fc800078e0a0f */
[----:B------:R-:W-:Y:S02]  /*2270*/  IMAD R15, R13, R22, R19 ;  /* 0x000000160d0f7224 */ /* 0x000fe400078e0213 */
[----:B------:R-:W-:Y:S02]  /*2280*/  IMAD.MOV.U32 R13, RZ, RZ, 0x0 ;  /* 0x00000000ff0d7424 */ /* 0x000fe400078e00ff */
[----:B------:R-:W-:Y:S02]  /*2290*/  @!P1 IMAD.MOV.U32 R15, RZ, RZ, -0x1 ;  /* 0xffffffffff0f9424 */ /* 0x000fe400078e00ff */
[----:B------:R-:W-:Y:S05]  /*22a0*/  RET.REL.NODEC R12 `(_Z9partitionIjjjjLi32ELi1ELi0ELi4EEvPT_iPvS2_S2_) ;  /* 0xffffffdc0c547950 */ /* 0x000fea0003c3ffff */
.L_x_43:
[----:B------:R-:W-:-:S00]  /*22b0*/  BRA `(.L_x_43) ;  /* 0xfffffffc00fc7947 */ /* 0x000fc0000383ffff */
[----:B------:R-:W-:-:S00]  /*22c0*/  NOP ;  /* 0x0000000000007918 */ /* 0x000fc00000000000 */
        /* <DEDUP_REMOVED lines=11> */
.L_x_44:


//--------------------- .nv.shared._Z9partitionIjjjjLi32ELi1ELi0ELi4EEvPT_iPvS2_S2_ --------------------------
	.section	.nv.shared._Z9partitionIjjjjLi32ELi1ELi0ELi4EEvPT_iPvS2_S2_,"aw",@nobits
	.sectionflags	@""
	.align	16
	.zero		1024


//--------------------- .nv.shared.reserved.0     --------------------------
	.section	.nv.shared.reserved.0,"aw",@nobits
	.weak		__nv_reservedSMEM_offset_0_alias
	.size		__nv_reservedSMEM_offset_0_alias, 0, 64
	.other		__nv_reservedSMEM_offset_0_alias,@"STO_CUDA_RESERVED_SHARED STV_DEFAULT"
__nv_reservedSMEM_offset_0_alias:
	.zero		0
	.zero		64


//--------------------- .nv.constant0._Z9partitionIjjjjLi32ELi1ELi0ELi4EEvPT_iPvS2_S2_ --------------------------
	.section	.nv.constant0._Z9partitionIjjjjLi32ELi1ELi0ELi4EEvPT_iPvS2_S2_,"a",@progbits
	.sectionflags	@""
	.align	4
.nv.constant0._Z9partitionIjjjjLi32ELi1ELi0ELi4EEvPT_iPvS2_S2_:
	.zero		936


//--------------------- SYMBOLS --------------------------

	.type		.nv.reservedSmem.offset0,@object
	.size		.nv.reservedSmem.offset0,0x4
	.type		.nv.reservedSmem.cap,@object
	.size		.nv.reservedSmem.cap,0x4
